	.target	sm_90a

	.elftype	@"ET_EXEC"


//--------------------- .note.nv.tkinfo           --------------------------
	.section	.note.nv.tkinfo,"",@"SHT_NOTE"
	.sectionflags	@"SHF_NOTE_NV_TKINFO"
	.tkinfo
        /*0018*/ 	.word	0x00000002
        /*0030*/ 	.string	""
        /*0030*/ 	.string	"ptxas"
        /*0030*/ 	.string	"Cuda compilation tools, release 13.0, V13.0.88"
        /*0030*/ 	.string	"Build cuda_13.0.r13.0/compiler.36424714_0"
        /*0030*/ 	.string	"-arch sm_90a -m 64 "



//--------------------- .note.nv.cuinfo           --------------------------
	.section	.note.nv.cuinfo,"",@"SHT_NOTE"
	.sectionflags	@"SHF_NOTE_NV_CUINFO"
        /*0018*/ 	.short	0x0002
        /*001a*/ 	.short	0x005a
        /*001c*/ 	.short	0x0082
	.zero		2


//--------------------- .nv.info                  --------------------------
	.section	.nv.info,"",@"SHT_CUDA_INFO"
	.align	4


	//----- nvinfo : EIATTR_REGCOUNT
	.align		4
        /*0000*/ 	.byte	0x04, 0x2f
        /*0002*/ 	.short	(.L_12 - .L_11)
	.align		4
.L_11:
        /*0004*/ 	.word	index@(_ZN7cutlass13device_kernelINS_4gemm6kernel13GemmUniversalIN4cute5tupleIJiiiiEEENS1_10collective13CollectiveMmaINS1_37MainloopSm90TmaGmmaWarpSpecializedFP8ILi4ENS5_IJNS4_1CILi2EEESB_NSA_ILi1EEEEEENS1_32KernelTmaWarpSpecializedPingpongEEENS5_IJNSA_ILi64EEESG_NSA_ILi128EEEEEENS_12float_e4m3_tENS5_IJlSC_lEEESJ_SK_NS4_8TiledMMAINS4_8MMA_AtomIJNS4_4SM904GMMA30MMA_64x64x32_F32E4M3E4M3_SS_TNILNSO_7ScaleInE1ELSQ_1EEEEEENS4_6LayoutINS5_IJSC_SC_SC_EEENS5_IJNSA_ILi0EEESV_SV_EEEEENS5_IJNS4_10UnderscoreESY_SY_EEEEENS4_23SM90_TMA_LOAD_MULTICASTENS4_14ComposedLayoutINS4_7SwizzleILi3ELi4ELi3EEENS4_18smem_ptr_flag_bitsILi8EEENST_INS5_IJNSA_ILi8EEESH_EEENS5_IJSH_SC_EEEEEEEvNS4_8identityES11_S1B_vS1C_EENS_8epilogue10collective6detail29Sm90TmaWarpSpecializedAdapterINS1F_15DefaultEpilogueISJ_SK_SK_NS1E_6thread17LinearCombinationISJ_Li1EffLNS1J_9ScaleType4KindE0ELNS_15FloatRoundStyleE2ESJ_EENS1_15EpilogueDefaultEEEEEvvEEEEvNT_6ParamsE)
        /*0008*/ 	.word	0x000000a8


	//----- nvinfo : EIATTR_FRAME_SIZE
	.align		4
.L_12:
        /*000c*/ 	.byte	0x04, 0x11
        /*000e*/ 	.short	(.L_14 - .L_13)
	.align		4
.L_13:
        /*0010*/ 	.word	index@(_ZN7cutlass13device_kernelINS_4gemm6kernel13GemmUniversalIN4cute5tupleIJiiiiEEENS1_10collective13CollectiveMmaINS1_37MainloopSm90TmaGmmaWarpSpecializedFP8ILi4ENS5_IJNS4_1CILi2EEESB_NSA_ILi1EEEEEENS1_32KernelTmaWarpSpecializedPingpongEEENS5_IJNSA_ILi64EEESG_NSA_ILi128EEEEEENS_12float_e4m3_tENS5_IJlSC_lEEESJ_SK_NS4_8TiledMMAINS4_8MMA_AtomIJNS4_4SM904GMMA30MMA_64x64x32_F32E4M3E4M3_SS_TNILNSO_7ScaleInE1ELSQ_1EEEEEENS4_6LayoutINS5_IJSC_SC_SC_EEENS5_IJNSA_ILi0EEESV_SV_EEEEENS5_IJNS4_10UnderscoreESY_SY_EEEEENS4_23SM90_TMA_LOAD_MULTICASTENS4_14ComposedLayoutINS4_7SwizzleILi3ELi4ELi3EEENS4_18smem_ptr_flag_bitsILi8EEENST_INS5_IJNSA_ILi8EEESH_EEENS5_IJSH_SC_EEEEEEEvNS4_8identityES11_S1B_vS1C_EENS_8epilogue10collective6detail29Sm90TmaWarpSpecializedAdapterINS1F_15DefaultEpilogueISJ_SK_SK_NS1E_6thread17LinearCombinationISJ_Li1EffLNS1J_9ScaleType4KindE0ELNS_15FloatRoundStyleE2ESJ_EENS1_15EpilogueDefaultEEEEEvvEEEEvNT_6ParamsE)
        /*0014*/ 	.word	0x00000000


	//----- nvinfo : EIATTR_MIN_STACK_SIZE
	.align		4
.L_14:
        /*0018*/ 	.byte	0x04, 0x12
        /*001a*/ 	.short	(.L_16 - .L_15)
	.align		4
.L_15:
        /*001c*/ 	.word	index@(_ZN7cutlass13device_kernelINS_4gemm6kernel13GemmUniversalIN4cute5tupleIJiiiiEEENS1_10collective13CollectiveMmaINS1_37MainloopSm90TmaGmmaWarpSpecializedFP8ILi4ENS5_IJNS4_1CILi2EEESB_NSA_ILi1EEEEEENS1_32KernelTmaWarpSpecializedPingpongEEENS5_IJNSA_ILi64EEESG_NSA_ILi128EEEEEENS_12float_e4m3_tENS5_IJlSC_lEEESJ_SK_NS4_8TiledMMAINS4_8MMA_AtomIJNS4_4SM904GMMA30MMA_64x64x32_F32E4M3E4M3_SS_TNILNSO_7ScaleInE1ELSQ_1EEEEEENS4_6LayoutINS5_IJSC_SC_SC_EEENS5_IJNSA_ILi0EEESV_SV_EEEEENS5_IJNS4_10UnderscoreESY_SY_EEEEENS4_23SM90_TMA_LOAD_MULTICASTENS4_14ComposedLayoutINS4_7SwizzleILi3ELi4ELi3EEENS4_18smem_ptr_flag_bitsILi8EEENST_INS5_IJNSA_ILi8EEESH_EEENS5_IJSH_SC_EEEEEEEvNS4_8identityES11_S1B_vS1C_EENS_8epilogue10collective6detail29Sm90TmaWarpSpecializedAdapterINS1F_15DefaultEpilogueISJ_SK_SK_NS1E_6thread17LinearCombinationISJ_Li1EffLNS1J_9ScaleType4KindE0ELNS_15FloatRoundStyleE2ESJ_EENS1_15EpilogueDefaultEEEEEvvEEEEvNT_6ParamsE)
        /*0020*/ 	.word	0x00000000
.L_16:


//--------------------- .nv.compat                --------------------------
	.section	.nv.compat,"",@"SHT_CUDA_COMPAT_INFO"
	.align	4
        /*0000*/ 	.byte	0x02, 0x09, 0x01, 0x00, 0x02, 0x02, 0x04, 0x00, 0x02, 0x05, 0x05, 0x00, 0x03, 0x07, 0x01, 0x01
        /*0010*/ 	.byte	0x02, 0x03, 0x01, 0x00, 0x02, 0x06, 0x01, 0x00, 0x04, 0x0b, 0x08, 0x00, 0x00, 0x00, 0x00, 0x00
        /*0020*/ 	.byte	0x00, 0x00, 0x00, 0x00


//--------------------- .nv.info._ZN7cutlass13device_kernelINS_4gemm6kernel13GemmUniversalIN4cute5tupleIJiiiiEEENS1_10collective13CollectiveMmaINS1_37MainloopSm90TmaGmmaWarpSpecializedFP8ILi4ENS5_IJNS4_1CILi2EEESB_NSA_ILi1EEEEEENS1_32KernelTmaWarpSpecializedPingpongEEENS5_IJNSA_ILi64EEESG_NSA_ILi128EEEEEENS_12float_e4m3_tENS5_IJlSC_lEEESJ_SK_NS4_8TiledMMAINS4_8MMA_AtomIJNS4_4SM904GMMA30MMA_64x64x32_F32E4M3E4M3_SS_TNILNSO_7ScaleInE1ELSQ_1EEEEEENS4_6LayoutINS5_IJSC_SC_SC_EEENS5_IJNSA_ILi0EEESV_SV_EEEEENS5_IJNS4_10UnderscoreESY_SY_EEEEENS4_23SM90_TMA_LOAD_MULTICASTENS4_14ComposedLayoutINS4_7SwizzleILi3ELi4ELi3EEENS4_18smem_ptr_flag_bitsILi8EEENST_INS5_IJNSA_ILi8EEESH_EEENS5_IJSH_SC_EEEEEEEvNS4_8identityES11_S1B_vS1C_EENS_8epilogue10collective6detail29Sm90TmaWarpSpecializedAdapterINS1F_15DefaultEpilogueISJ_SK_SK_NS1E_6thread17LinearCombinationISJ_Li1EffLNS1J_9ScaleType4KindE0ELNS_15FloatRoundStyleE2ESJ_EENS1_15EpilogueDefaultEEEEEvvEEEEvNT_6ParamsE --------------------------
	.section	.nv.info._ZN7cutlass13device_kernelINS_4gemm6kernel13GemmUniversalIN4cute5tupleIJiiiiEEENS1_10collective13CollectiveMmaINS1_37MainloopSm90TmaGmmaWarpSpecializedFP8ILi4ENS5_IJNS4_1CILi2EEESB_NSA_ILi1EEEEEENS1_32KernelTmaWarpSpecializedPingpongEEENS5_IJNSA_ILi64EEESG_NSA_ILi128EEEEEENS_12float_e4m3_tENS5_IJlSC_lEEESJ_SK_NS4_8TiledMMAINS4_8MMA_AtomIJNS4_4SM904GMMA30MMA_64x64x32_F32E4M3E4M3_SS_TNILNSO_7ScaleInE1ELSQ_1EEEEEENS4_6LayoutINS5_IJSC_SC_SC_EEENS5_IJNSA_ILi0EEESV_SV_EEEEENS5_IJNS4_10UnderscoreESY_SY_EEEEENS4_23SM90_TMA_LOAD_MULTICASTENS4_14ComposedLayoutINS4_7SwizzleILi3ELi4ELi3EEENS4_18smem_ptr_flag_bitsILi8EEENST_INS5_IJNSA_ILi8EEESH_EEENS5_IJSH_SC_EEEEEEEvNS4_8identityES11_S1B_vS1C_EENS_8epilogue10collective6detail29Sm90TmaWarpSpecializedAdapterINS1F_15DefaultEpilogueISJ_SK_SK_NS1E_6thread17LinearCombinationISJ_Li1EffLNS1J_9ScaleType4KindE0ELNS_15FloatRoundStyleE2ESJ_EENS1_15EpilogueDefaultEEEEEvvEEEEvNT_6ParamsE,"",@"SHT_CUDA_INFO"
	.sectionflags	@""
	.align	4


	//----- nvinfo : EIATTR_CUDA_API_VERSION
	.align		4
        /*0000*/ 	.byte	0x04, 0x37
        /*0002*/ 	.short	(.L_18 - .L_17)
.L_17:
        /*0004*/ 	.word	0x00000082


	//----- nvinfo : EIATTR_KPARAM_INFO
	.align		4
.L_18:
        /*0008*/ 	.byte	0x04, 0x17
        /*000a*/ 	.short	(.L_20 - .L_19)
.L_19:
        /*000c*/ 	.word	0x00000000
        /*0010*/ 	.short	0x0000
        /*0012*/ 	.short	0x0070
        /*0014*/ 	.byte	0x00, 0xf0, 0x01, 0x10


	//----- nvinfo : EIATTR_SPARSE_MMA_MASK
	.align		4
.L_20:
        /*0018*/ 	.byte	0x03, 0x50
        /*001a*/ 	.short	0x0000


	//----- nvinfo : EIATTR_MAXREG_COUNT
	.align		4
        /*001c*/ 	.byte	0x03, 0x1b
        /*001e*/ 	.short	0x00a8


	//----- nvinfo : EIATTR_NUM_BARRIERS
	.align		4
        /*0020*/ 	.byte	0x02, 0x4c
        /*0022*/ 	.byte	0x01
	.zero		1


	//----- nvinfo : EIATTR_MERCURY_ISA_VERSION
	.align		4
        /*0024*/ 	.byte	0x03, 0x5f
        /*0026*/ 	.short	0x0101


	//----- nvinfo : EIATTR_INT_WARP_WIDE_INSTR_OFFSETS
	.align		4
        /*0028*/ 	.byte	0x04, 0x31
        /*002a*/ 	.short	(.L_22 - .L_21)


	//   ....[0]....
.L_21:
        /*002c*/ 	.word	0x00000580


	//   ....[1]....
        /*0030*/ 	.word	0x000005f0


	//   ....[2]....
        /*0034*/ 	.word	0x00000690


	//   ....[3]....
        /*0038*/ 	.word	0x000006a0


	//   ....[4]....
        /*003c*/ 	.word	0x000006b0


	//   ....[5]....
        /*0040*/ 	.word	0x000006d0


	//   ....[6]....
        /*0044*/ 	.word	0x000007f0


	//   ....[7]....
        /*0048*/ 	.word	0x00000800


	//   ....[8]....
        /*004c*/ 	.word	0x00002a20


	//----- nvinfo : EIATTR_COOP_GROUP_MASK_REGIDS
	.align		4
.L_22:
        /*0050*/ 	.byte	0x04, 0x29
        /*0052*/ 	.short	(.L_24 - .L_23)


	//   ....[0]....
.L_23:
        /*0054*/ 	.word	0xffffffff


	//   ....[1]....
        /*0058*/ 	.word	0xffffffff


	//   ....[2]....
        /*005c*/ 	.word	0xffffffff


	//   ....[3]....
        /*0060*/ 	.word	0xffffffff


	//   ....[4]....
        /*0064*/ 	.word	0xffffffff


	//   ....[5]....
        /*0068*/ 	.word	0xffffffff


	//   ....[6]....
        /*006c*/ 	.word	0xffffffff


	//----- nvinfo : EIATTR_COOP_GROUP_INSTR_OFFSETS
	.align		4
.L_24:
        /*0070*/ 	.byte	0x04, 0x28
        /*0072*/ 	.short	(.L_26 - .L_25)


	//   ....[0]....
.L_25:
        /*0074*/ 	.word	0x00000050


	//   ....[1]....
        /*0078*/ 	.word	0x00000080


	//   ....[2]....
        /*007c*/ 	.word	0x00000180


	//   ....[3]....
        /*0080*/ 	.word	0x000003a0


	//   ....[4]....
        /*0084*/ 	.word	0x000003e0


	//   ....[5]....
        /*0088*/ 	.word	0x00000490


	//   ....[6]....
        /*008c*/ 	.word	0x00000980


	//----- nvinfo : EIATTR_REG_RECONFIG
	.align		4
.L_26:
        /*0090*/ 	.byte	0x01, 0x54
	.zero		2


	//----- nvinfo : EIATTR_MBARRIER_INSTR_OFFSETS
	.align		4
        /*0094*/ 	.byte	0x04, 0x39
        /*0096*/ 	.short	(.L_28 - .L_27)


	//   ....[0]....
.L_27:
        /*0098*/ 	.word	0x00000300
        /*009c*/ 	.word	0x000000ff
        /*00a0*/ 	.word	0x00000000
        /*00a4*/ 	.short	0x0100
        /*00a6*/ 	.byte	0x0a
	.zero		1


	//   ....[1]....
        /*00a8*/ 	.word	0x00000310
        /*00ac*/ 	.word	0x000000ff
        /*00b0*/ 	.word	0x00000020
        /*00b4*/ 	.short	0x0100
        /*00b6*/ 	.byte	0x0a
	.zero		1


	//   ....[2]....
        /*00b8*/ 	.word	0x00000320
        /*00bc*/ 	.word	0x000000ff
        /*00c0*/ 	.word	0x00000008
        /*00c4*/ 	.short	0x0100
        /*00c6*/ 	.byte	0x0a
	.zero		1


	//   ....[3]....
        /*00c8*/ 	.word	0x00000330
        /*00cc*/ 	.word	0x000000ff
        /*00d0*/ 	.word	0x00000028
        /*00d4*/ 	.short	0x0100
        /*00d6*/ 	.byte	0x0a
	.zero		1


	//   ....[4]....
        /*00d8*/ 	.word	0x00000340
        /*00dc*/ 	.word	0x000000ff
        /*00e0*/ 	.word	0x00000010
        /*00e4*/ 	.short	0x0100
        /*00e6*/ 	.byte	0x0a
	.zero		1


	//   ....[5]....
        /*00e8*/ 	.word	0x00000350
        /*00ec*/ 	.word	0x000000ff
        /*00f0*/ 	.word	0x00000030
        /*00f4*/ 	.short	0x0100
        /*00f6*/ 	.byte	0x0a
	.zero		1


	//   ....[6]....
        /*00f8*/ 	.word	0x00000360
        /*00fc*/ 	.word	0x000000ff
        /*0100*/ 	.word	0x00000018
        /*0104*/ 	.short	0x0100
        /*0106*/ 	.byte	0x0a
	.zero		1


	//   ....[7]....
        /*0108*/ 	.word	0x00000370
        /*010c*/ 	.word	0x000000ff
        /*0110*/ 	.word	0x00000038
        /*0114*/ 	.short	0x0100
        /*0116*/ 	.byte	0x0a
	.zero		1


	//   ....[8]....
        /*0118*/ 	.word	0x00000840
        /*011c*/ 	.word	0x000000ff
        /*0120*/ 	.word	0x00000070
        /*0124*/ 	.short	0x0100
        /*0126*/ 	.byte	0x0e
	.zero		1


	//   ....[9]....
        /*0128*/ 	.word	0x00000890
        /*012c*/ 	.word	0x000000ff
        /*0130*/ 	.word	0x00000078
        /*0134*/ 	.short	0x0100
        /*0136*/ 	.byte	0x0e
	.zero		1


	//   ....[10]....
        /*0138*/ 	.word	0x000008c0
        /*013c*/ 	.word	0x000000ff
        /*0140*/ 	.word	0x00000050
        /*0144*/ 	.short	0x0100
        /*0146*/ 	.byte	0x0f
	.zero		1


	//   ....[11]....
        /*0148*/ 	.word	0x00000910
        /*014c*/ 	.word	0x000000ff
        /*0150*/ 	.word	0x00000058
        /*0154*/ 	.short	0x0100
        /*0156*/ 	.byte	0x0f
	.zero		1


	//   ....[12]....
        /*0158*/ 	.word	0x00000920
        /*015c*/ 	.word	0x000000ff
        /*0160*/ 	.word	0x00000060
        /*0164*/ 	.short	0x0100
        /*0166*/ 	.byte	0x0f
	.zero		1


	//   ....[13]....
        /*0168*/ 	.word	0x00000930
        /*016c*/ 	.word	0x000000ff
        /*0170*/ 	.word	0x00000068
        /*0174*/ 	.short	0x0100
        /*0176*/ 	.byte	0x0f
	.zero		1


	//   ....[14]....
        /*0178*/ 	.word	0x000017d0
        /*017c*/ 	.word	0x00000011
        /*0180*/ 	.word	0xfffffff8
        /*0184*/ 	.short	0x010a
        /*0186*/ 	.byte	0x3f
	.zero		1


	//   ....[15]....
        /*0188*/ 	.word	0x00001ab0
        /*018c*/ 	.word	0x000000ff
        /*0190*/ 	.word	0x00000000
        /*0194*/ 	.short	0x010a
        /*0196*/ 	.byte	0x04
	.zero		1


	//   ....[16]....
        /*0198*/ 	.word	0x00001af0
        /*019c*/ 	.word	0x000000ff
        /*01a0*/ 	.word	0x00000000
        /*01a4*/ 	.short	0x010a
        /*01a6*/ 	.byte	0x04
	.zero		1


	//   ....[17]....
        /*01a8*/ 	.word	0x00002130
        /*01ac*/ 	.word	0x000000ff
        /*01b0*/ 	.word	0x00000000
        /*01b4*/ 	.short	0x010a
        /*01b6*/ 	.byte	0x08
	.zero		1


	//   ....[18]....
        /*01b8*/ 	.word	0x00002170
        /*01bc*/ 	.word	0x000000ff
        /*01c0*/ 	.word	0x00000000
        /*01c4*/ 	.short	0x010a
        /*01c6*/ 	.byte	0x08
	.zero		1


	//   ....[19]....
        /*01c8*/ 	.word	0x00002620
        /*01cc*/ 	.word	0x0000000f
        /*01d0*/ 	.word	0x00000000
        /*01d4*/ 	.short	0x0101
        /*01d6*/ 	.byte	0x3f
	.zero		1


	//   ....[20]....
        /*01d8*/ 	.word	0x00002990
        /*01dc*/ 	.word	0x00000057
        /*01e0*/ 	.word	0x00000000
        /*01e4*/ 	.short	0x0101
        /*01e6*/ 	.byte	0x1a
	.zero		1


	//   ....[21]....
        /*01e8*/ 	.word	0x00002aa0
        /*01ec*/ 	.word	0x0000000d
        /*01f0*/ 	.word	0x00000000
        /*01f4*/ 	.short	0x0101
        /*01f6*/ 	.byte	0x3f
	.zero		1


	//   ....[22]....
        /*01f8*/ 	.word	0x00002b10
        /*01fc*/ 	.word	0x00000011
        /*0200*/ 	.word	0x00000008
        /*0204*/ 	.short	0x010a
        /*0206*/ 	.byte	0x3f
	.zero		1


	//   ....[23]....
        /*0208*/ 	.word	0x000052f0
        /*020c*/ 	.word	0x00000012
        /*0210*/ 	.word	0x00000000
        /*0214*/ 	.short	0x0101
        /*0216*/ 	.byte	0x1a
	.zero		1


	//   ....[24]....
        /*0218*/ 	.word	0x00005e80
        /*021c*/ 	.word	0x0000000d
        /*0220*/ 	.word	0x00000020
        /*0224*/ 	.short	0x010a
        /*0226*/ 	.byte	0x3f
	.zero		1


	//   ....[25]....
        /*0228*/ 	.word	0x00006250
        /*022c*/ 	.word	0x00000003
        /*0230*/ 	.word	0x00000078
        /*0234*/ 	.short	0x0101
        /*0236*/ 	.byte	0x3f
	.zero		1


	//   ....[26]....
        /*0238*/ 	.word	0x000069e0
        /*023c*/ 	.word	0x00000005
        /*0240*/ 	.word	0x00000000
        /*0244*/ 	.short	0x010a
        /*0246*/ 	.byte	0x3f
	.zero		1


	//   ....[27]....
        /*0248*/ 	.word	0x00006a60
        /*024c*/ 	.word	0x00000007
        /*0250*/ 	.word	0x00000000
        /*0254*/ 	.short	0x010a
        /*0256*/ 	.byte	0x3f
	.zero		1


	//   ....[28]....
        /*0258*/ 	.word	0x00006af0
        /*025c*/ 	.word	0x00000006
        /*0260*/ 	.word	0x00000000
        /*0264*/ 	.short	0x010a
        /*0266*/ 	.byte	0x3f
	.zero		1


	//   ....[29]....
        /*0268*/ 	.word	0x00006b80
        /*026c*/ 	.word	0x00000003
        /*0270*/ 	.word	0x00000000
        /*0274*/ 	.short	0x010a
        /*0276*/ 	.byte	0x3f
	.zero		1


	//   ....[30]....
        /*0278*/ 	.word	0x00006be0
        /*027c*/ 	.word	0x00000011
        /*0280*/ 	.word	0xfffffff8
        /*0284*/ 	.short	0x010a
        /*0286*/ 	.byte	0x3f
	.zero		1


	//   ....[31]....
        /*0288*/ 	.word	0x00006c40
        /*028c*/ 	.word	0x0000000d
        /*0290*/ 	.word	0x00000000
        /*0294*/ 	.short	0x010a
        /*0296*/ 	.byte	0x3f
	.zero		1


	//   ....[32]....
        /*0298*/ 	.word	0x00006ca0
        /*029c*/ 	.word	0x0000000f
        /*02a0*/ 	.word	0x00000000
        /*02a4*/ 	.short	0x010a
        /*02a6*/ 	.byte	0x3f
	.zero		1


	//   ....[33]....
        /*02a8*/ 	.word	0x00006cf0
        /*02ac*/ 	.word	0x00000011
        /*02b0*/ 	.word	0x00000008
        /*02b4*/ 	.short	0x010a
        /*02b6*/ 	.byte	0x3f
	.zero		1


	//   ....[34]....
        /*02b8*/ 	.word	0x00006dc0
        /*02bc*/ 	.word	0x0000000d
        /*02c0*/ 	.word	0x00000020
        /*02c4*/ 	.short	0x010a
        /*02c6*/ 	.byte	0x3f
	.zero		1


	//   ....[35]....
        /*02c8*/ 	.word	0x00006ea0
        /*02cc*/ 	.word	0x00000005
        /*02d0*/ 	.word	0x00000000
        /*02d4*/ 	.short	0x010a
        /*02d6*/ 	.byte	0x3f
	.zero		1


	//   ....[36]....
        /*02d8*/ 	.word	0x00006ef0
        /*02dc*/ 	.word	0x00000007
        /*02e0*/ 	.word	0x00000000
        /*02e4*/ 	.short	0x010a
        /*02e6*/ 	.byte	0x3f
	.zero		1


	//   ....[37]....
        /*02e8*/ 	.word	0x00006f40
        /*02ec*/ 	.word	0x00000006
        /*02f0*/ 	.word	0x00000000
        /*02f4*/ 	.short	0x010a
        /*02f6*/ 	.byte	0x3f
	.zero		1


	//----- nvinfo : EIATTR_NUM_MBARRIERS
	.align		4
.L_28:
        /*02f8*/ 	.byte	0x03, 0x38
        /*02fa*/ 	.short	0x000e


	//----- nvinfo : EIATTR_EXIT_INSTR_OFFSETS
	.align		4
        /*02fc*/ 	.byte	0x04, 0x1c
        /*02fe*/ 	.short	(.L_30 - .L_29)


	//   ....[0]....
.L_29:
        /*0300*/ 	.word	0x00001440


	//   ....[1]....
        /*0304*/ 	.word	0x000014a0


	//   ....[2]....
        /*0308*/ 	.word	0x00005aa0


	//   ....[3]....
        /*030c*/ 	.word	0x00005ad0


	//   ....[4]....
        /*0310*/ 	.word	0x00006bd0


	//----- nvinfo : EIATTR_MAX_THREADS
	.align		4
.L_30:
        /*0314*/ 	.byte	0x04, 0x05
        /*0316*/ 	.short	(.L_32 - .L_31)
.L_31:
        /*0318*/ 	.word	0x00000180
        /*031c*/ 	.word	0x00000001
        /*0320*/ 	.word	0x00000001


	//----- nvinfo : EIATTR_CRS_STACK_SIZE
	.align		4
.L_32:
        /*0324*/ 	.byte	0x04, 0x1e
        /*0326*/ 	.short	(.L_34 - .L_33)
.L_33:
        /*0328*/ 	.word	0x00000000


	//----- nvinfo : EIATTR_CBANK_PARAM_SIZE
	.align		4
.L_34:
        /*032c*/ 	.byte	0x03, 0x19
        /*032e*/ 	.short	0x0470


	//----- nvinfo : EIATTR_PARAM_CBANK
	.align		4
        /*0330*/ 	.byte	0x04, 0x0a
        /*0332*/ 	.short	(.L_36 - .L_35)
	.align		4
.L_35:
        /*0334*/ 	.word	index@(.nv.constant0._ZN7cutlass13device_kernelINS_4gemm6kernel13GemmUniversalIN4cute5tupleIJiiiiEEENS1_10collective13CollectiveMmaINS1_37MainloopSm90TmaGmmaWarpSpecializedFP8ILi4ENS5_IJNS4_1CILi2EEESB_NSA_ILi1EEEEEENS1_32KernelTmaWarpSpecializedPingpongEEENS5_IJNSA_ILi64EEESG_NSA_ILi128EEEEEENS_12float_e4m3_tENS5_IJlSC_lEEESJ_SK_NS4_8TiledMMAINS4_8MMA_AtomIJNS4_4SM904GMMA30MMA_64x64x32_F32E4M3E4M3_SS_TNILNSO_7ScaleInE1ELSQ_1EEEEEENS4_6LayoutINS5_IJSC_SC_SC_EEENS5_IJNSA_ILi0EEESV_SV_EEEEENS5_IJNS4_10UnderscoreESY_SY_EEEEENS4_23SM90_TMA_LOAD_MULTICASTENS4_14ComposedLayoutINS4_7SwizzleILi3ELi4ELi3EEENS4_18smem_ptr_flag_bitsILi8EEENST_INS5_IJNSA_ILi8EEESH_EEENS5_IJSH_SC_EEEEEEEvNS4_8identityES11_S1B_vS1C_EENS_8epilogue10collective6detail29Sm90TmaWarpSpecializedAdapterINS1F_15DefaultEpilogueISJ_SK_SK_NS1E_6thread17LinearCombinationISJ_Li1EffLNS1J_9ScaleType4KindE0ELNS_15FloatRoundStyleE2ESJ_EENS1_15EpilogueDefaultEEEEEvvEEEEvNT_6ParamsE)
        /*0338*/ 	.short	0x0210
        /*033a*/ 	.short	0x0470


	//----- nvinfo : EIATTR_SW_WAR
	.align		4
.L_36:
        /*033c*/ 	.byte	0x04, 0x36
        /*033e*/ 	.short	(.L_38 - .L_37)
.L_37:
        /*0340*/ 	.word	0x00000008
.L_38:


//--------------------- .nv.callgraph             --------------------------
	.section	.nv.callgraph,"",@"SHT_CUDA_CALLGRAPH"
	.align	4
	.sectionentsize	8
	.align		4
        /*0000*/ 	.word	0x00000000
	.align		4
        /*0004*/ 	.word	0xffffffff
	.align		4
        /*0008*/ 	.word	0x00000000
	.align		4
        /*000c*/ 	.word	0xfffffffe
	.align		4
        /*0010*/ 	.word	0x00000000
	.align		4
        /*0014*/ 	.word	0xfffffffd
	.align		4
        /*0018*/ 	.word	0x00000000
	.align		4
        /*001c*/ 	.word	0xfffffffc


//--------------------- .nv.constant4             --------------------------
	.section	.nv.constant4,"a",@progbits
	.align	8
	.align		8
.nv.constant4:
        /*0000*/ 	.dword	_ZN39_INTERNAL_b1cc8e98_4_k_cu_2a668151_38154cuda3std3__45__cpo5beginE
	.align		8
        /*0008*/ 	.dword	_ZN39_INTERNAL_b1cc8e98_4_k_cu_2a668151_38154cuda3std3__45__cpo3endE
	.align		8
        /*0010*/ 	.dword	_ZN39_INTERNAL_b1cc8e98_4_k_cu_2a668151_38154cuda3std3__45__cpo6cbeginE
	.align		8
        /*0018*/ 	.dword	_ZN39_INTERNAL_b1cc8e98_4_k_cu_2a668151_38154cuda3std3__45__cpo4cendE
	.align		8
        /*0020*/ 	.dword	_ZN39_INTERNAL_b1cc8e98_4_k_cu_2a668151_38154cuda3std3__441_GLOBAL__N__b1cc8e98_4_k_cu_2a668151_38156ignoreE
	.align		8
        /*0028*/ 	.dword	_ZN39_INTERNAL_b1cc8e98_4_k_cu_2a668151_38154cuda3std3__419piecewise_constructE
	.align		8
        /*0030*/ 	.dword	_ZN39_INTERNAL_b1cc8e98_4_k_cu_2a668151_38154cuda3std3__48in_placeE
	.align		8
        /*0038*/ 	.dword	_ZN39_INTERNAL_b1cc8e98_4_k_cu_2a668151_38154cuda3std6ranges3__45__cpo4swapE
	.align		8
        /*0040*/ 	.dword	_ZN39_INTERNAL_b1cc8e98_4_k_cu_2a668151_38154cuda3std6ranges3__45__cpo9iter_moveE
	.align		8
        /*0048*/ 	.dword	_ZN39_INTERNAL_b1cc8e98_4_k_cu_2a668151_38154cute7productE
	.align		8
        /*0050*/ 	.dword	_ZN39_INTERNAL_b1cc8e98_4_k_cu_2a668151_38154cute1_E


//--------------------- .text._ZN7cutlass13device_kernelINS_4gemm6kernel13GemmUniversalIN4cute5tupleIJiiiiEEENS1_10collective13CollectiveMmaINS1_37MainloopSm90TmaGmmaWarpSpecializedFP8ILi4ENS5_IJNS4_1CILi2EEESB_NSA_ILi1EEEEEENS1_32KernelTmaWarpSpecializedPingpongEEENS5_IJNSA_ILi64EEESG_NSA_ILi128EEEEEENS_12float_e4m3_tENS5_IJlSC_lEEESJ_SK_NS4_8TiledMMAINS4_8MMA_AtomIJNS4_4SM904GMMA30MMA_64x64x32_F32E4M3E4M3_SS_TNILNSO_7ScaleInE1ELSQ_1EEEEEENS4_6LayoutINS5_IJSC_SC_SC_EEENS5_IJNSA_ILi0EEESV_SV_EEEEENS5_IJNS4_10UnderscoreESY_SY_EEEEENS4_23SM90_TMA_LOAD_MULTICASTENS4_14ComposedLayoutINS4_7SwizzleILi3ELi4ELi3EEENS4_18smem_ptr_flag_bitsILi8EEENST_INS5_IJNSA_ILi8EEESH_EEENS5_IJSH_SC_EEEEEEEvNS4_8identityES11_S1B_vS1C_EENS_8epilogue10collective6detail29Sm90TmaWarpSpecializedAdapterINS1F_15DefaultEpilogueISJ_SK_SK_NS1E_6thread17LinearCombinationISJ_Li1EffLNS1J_9ScaleType4KindE0ELNS_15FloatRoundStyleE2ESJ_EENS1_15EpilogueDefaultEEEEEvvEEEEvNT_6ParamsE --------------------------
	.section	.text._ZN7cutlass13device_kernelINS_4gemm6kernel13GemmUniversalIN4cute5tupleIJiiiiEEENS1_10collective13CollectiveMmaINS1_37MainloopSm90TmaGmmaWarpSpecializedFP8ILi4ENS5_IJNS4_1CILi2EEESB_NSA_ILi1EEEEEENS1_32KernelTmaWarpSpecializedPingpongEEENS5_IJNSA_ILi64EEESG_NSA_ILi128EEEEEENS_12float_e4m3_tENS5_IJlSC_lEEESJ_SK_NS4_8TiledMMAINS4_8MMA_AtomIJNS4_4SM904GMMA30MMA_64x64x32_F32E4M3E4M3_SS_TNILNSO_7ScaleInE1ELSQ_1EEEEEENS4_6LayoutINS5_IJSC_SC_SC_EEENS5_IJNSA_ILi0EEESV_SV_EEEEENS5_IJNS4_10UnderscoreESY_SY_EEEEENS4_23SM90_TMA_LOAD_MULTICASTENS4_14ComposedLayoutINS4_7SwizzleILi3ELi4ELi3EEENS4_18smem_ptr_flag_bitsILi8EEENST_INS5_IJNSA_ILi8EEESH_EEENS5_IJSH_SC_EEEEEEEvNS4_8identityES11_S1B_vS1C_EENS_8epilogue10collective6detail29Sm90TmaWarpSpecializedAdapterINS1F_15DefaultEpilogueISJ_SK_SK_NS1E_6thread17LinearCombinationISJ_Li1EffLNS1J_9ScaleType4KindE0ELNS_15FloatRoundStyleE2ESJ_EENS1_15EpilogueDefaultEEEEEvvEEEEvNT_6ParamsE,"ax",@progbits
	.align	128
.text._ZN7cutlass13device_kernelINS_4gemm6kernel13GemmUniversalIN4cute5tupleIJiiiiEEENS1_10collective13CollectiveMmaINS1_37MainloopSm90TmaGmmaWarpSpecializedFP8ILi4ENS5_IJNS4_1CILi2EEESB_NSA_ILi1EEEEEENS1_32KernelTmaWarpSpecializedPingpongEEENS5_IJNSA_ILi64EEESG_NSA_ILi128EEEEEENS_12float_e4m3_tENS5_IJlSC_lEEESJ_SK_NS4_8TiledMMAINS4_8MMA_AtomIJNS4_4SM904GMMA30MMA_64x64x32_F32E4M3E4M3_SS_TNILNSO_7ScaleInE1ELSQ_1EEEEEENS4_6LayoutINS5_IJSC_SC_SC_EEENS5_IJNSA_ILi0EEESV_SV_EEEEENS5_IJNS4_10UnderscoreESY_SY_EEEEENS4_23SM90_TMA_LOAD_MULTICASTENS4_14ComposedLayoutINS4_7SwizzleILi3ELi4ELi3EEENS4_18smem_ptr_flag_bitsILi8EEENST_INS5_IJNSA_ILi8EEESH_EEENS5_IJSH_SC_EEEEEEEvNS4_8identityES11_S1B_vS1C_EENS_8epilogue10collective6detail29Sm90TmaWarpSpecializedAdapterINS1F_15DefaultEpilogueISJ_SK_SK_NS1E_6thread17LinearCombinationISJ_Li1EffLNS1J_9ScaleType4KindE0ELNS_15FloatRoundStyleE2ESJ_EENS1_15EpilogueDefaultEEEEEvvEEEEvNT_6ParamsE:
        .type           _ZN7cutlass13device_kernelINS_4gemm6kernel13GemmUniversalIN4cute5tupleIJiiiiEEENS1_10collective13CollectiveMmaINS1_37MainloopSm90TmaGmmaWarpSpecializedFP8ILi4ENS5_IJNS4_1CILi2EEESB_NSA_ILi1EEEEEENS1_32KernelTmaWarpSpecializedPingpongEEENS5_IJNSA_ILi64EEESG_NSA_ILi128EEEEEENS_12float_e4m3_tENS5_IJlSC_lEEESJ_SK_NS4_8TiledMMAINS4_8MMA_AtomIJNS4_4SM904GMMA30MMA_64x64x32_F32E4M3E4M3_SS_TNILNSO_7ScaleInE1ELSQ_1EEEEEENS4_6LayoutINS5_IJSC_SC_SC_EEENS5_IJNSA_ILi0EEESV_SV_EEEEENS5_IJNS4_10UnderscoreESY_SY_EEEEENS4_23SM90_TMA_LOAD_MULTICASTENS4_14ComposedLayoutINS4_7SwizzleILi3ELi4ELi3EEENS4_18smem_ptr_flag_bitsILi8EEENST_INS5_IJNSA_ILi8EEESH_EEENS5_IJSH_SC_EEEEEEEvNS4_8identityES11_S1B_vS1C_EENS_8epilogue10collective6detail29Sm90TmaWarpSpecializedAdapterINS1F_15DefaultEpilogueISJ_SK_SK_NS1E_6thread17LinearCombinationISJ_Li1EffLNS1J_9ScaleType4KindE0ELNS_15FloatRoundStyleE2ESJ_EENS1_15EpilogueDefaultEEEEEvvEEEEvNT_6ParamsE,@function
        .size           _ZN7cutlass13device_kernelINS_4gemm6kernel13GemmUniversalIN4cute5tupleIJiiiiEEENS1_10collective13CollectiveMmaINS1_37MainloopSm90TmaGmmaWarpSpecializedFP8ILi4ENS5_IJNS4_1CILi2EEESB_NSA_ILi1EEEEEENS1_32KernelTmaWarpSpecializedPingpongEEENS5_IJNSA_ILi64EEESG_NSA_ILi128EEEEEENS_12float_e4m3_tENS5_IJlSC_lEEESJ_SK_NS4_8TiledMMAINS4_8MMA_AtomIJNS4_4SM904GMMA30MMA_64x64x32_F32E4M3E4M3_SS_TNILNSO_7ScaleInE1ELSQ_1EEEEEENS4_6LayoutINS5_IJSC_SC_SC_EEENS5_IJNSA_ILi0EEESV_SV_EEEEENS5_IJNS4_10UnderscoreESY_SY_EEEEENS4_23SM90_TMA_LOAD_MULTICASTENS4_14ComposedLayoutINS4_7SwizzleILi3ELi4ELi3EEENS4_18smem_ptr_flag_bitsILi8EEENST_INS5_IJNSA_ILi8EEESH_EEENS5_IJSH_SC_EEEEEEEvNS4_8identityES11_S1B_vS1C_EENS_8epilogue10collective6detail29Sm90TmaWarpSpecializedAdapterINS1F_15DefaultEpilogueISJ_SK_SK_NS1E_6thread17LinearCombinationISJ_Li1EffLNS1J_9ScaleType4KindE0ELNS_15FloatRoundStyleE2ESJ_EENS1_15EpilogueDefaultEEEEEvvEEEEvNT_6ParamsE,(.L_x_143 - _ZN7cutlass13device_kernelINS_4gemm6kernel13GemmUniversalIN4cute5tupleIJiiiiEEENS1_10collective13CollectiveMmaINS1_37MainloopSm90TmaGmmaWarpSpecializedFP8ILi4ENS5_IJNS4_1CILi2EEESB_NSA_ILi1EEEEEENS1_32KernelTmaWarpSpecializedPingpongEEENS5_IJNSA_ILi64EEESG_NSA_ILi128EEEEEENS_12float_e4m3_tENS5_IJlSC_lEEESJ_SK_NS4_8TiledMMAINS4_8MMA_AtomIJNS4_4SM904GMMA30MMA_64x64x32_F32E4M3E4M3_SS_TNILNSO_7ScaleInE1ELSQ_1EEEEEENS4_6LayoutINS5_IJSC_SC_SC_EEENS5_IJNSA_ILi0EEESV_SV_EEEEENS5_IJNS4_10UnderscoreESY_SY_EEEEENS4_23SM90_TMA_LOAD_MULTICASTENS4_14ComposedLayoutINS4_7SwizzleILi3ELi4ELi3EEENS4_18smem_ptr_flag_bitsILi8EEENST_INS5_IJNSA_ILi8EEESH_EEENS5_IJSH_SC_EEEEEEEvNS4_8identityES11_S1B_vS1C_EENS_8epilogue10collective6detail29Sm90TmaWarpSpecializedAdapterINS1F_15DefaultEpilogueISJ_SK_SK_NS1E_6thread17LinearCombinationISJ_Li1EffLNS1J_9ScaleType4KindE0ELNS_15FloatRoundStyleE2ESJ_EENS1_15EpilogueDefaultEEEEEvvEEEEvNT_6ParamsE)
        .other          _ZN7cutlass13device_kernelINS_4gemm6kernel13GemmUniversalIN4cute5tupleIJiiiiEEENS1_10collective13CollectiveMmaINS1_37MainloopSm90TmaGmmaWarpSpecializedFP8ILi4ENS5_IJNS4_1CILi2EEESB_NSA_ILi1EEEEEENS1_32KernelTmaWarpSpecializedPingpongEEENS5_IJNSA_ILi64EEESG_NSA_ILi128EEEEEENS_12float_e4m3_tENS5_IJlSC_lEEESJ_SK_NS4_8TiledMMAINS4_8MMA_AtomIJNS4_4SM904GMMA30MMA_64x64x32_F32E4M3E4M3_SS_TNILNSO_7ScaleInE1ELSQ_1EEEEEENS4_6LayoutINS5_IJSC_SC_SC_EEENS5_IJNSA_ILi0EEESV_SV_EEEEENS5_IJNS4_10UnderscoreESY_SY_EEEEENS4_23SM90_TMA_LOAD_MULTICASTENS4_14ComposedLayoutINS4_7SwizzleILi3ELi4ELi3EEENS4_18smem_ptr_flag_bitsILi8EEENST_INS5_IJNSA_ILi8EEESH_EEENS5_IJSH_SC_EEEEEEEvNS4_8identityES11_S1B_vS1C_EENS_8epilogue10collective6detail29Sm90TmaWarpSpecializedAdapterINS1F_15DefaultEpilogueISJ_SK_SK_NS1E_6thread17LinearCombinationISJ_Li1EffLNS1J_9ScaleType4KindE0ELNS_15FloatRoundStyleE2ESJ_EENS1_15EpilogueDefaultEEEEEvvEEEEvNT_6ParamsE,@"STO_CUDA_ENTRY STV_DEFAULT"
_ZN7cutlass13device_kernelINS_4gemm6kernel13GemmUniversalIN4cute5tupleIJiiiiEEENS1_10collective13CollectiveMmaINS1_37MainloopSm90TmaGmmaWarpSpecializedFP8ILi4ENS5_IJNS4_1CILi2EEESB_NSA_ILi1EEEEEENS1_32KernelTmaWarpSpecializedPingpongEEENS5_IJNSA_ILi64EEESG_NSA_ILi128EEEEEENS_12float_e4m3_tENS5_IJlSC_lEEESJ_SK_NS4_8TiledMMAINS4_8MMA_AtomIJNS4_4SM904GMMA30MMA_64x64x32_F32E4M3E4M3_SS_TNILNSO_7ScaleInE1ELSQ_1EEEEEENS4_6LayoutINS5_IJSC_SC_SC_EEENS5_IJNSA_ILi0EEESV_SV_EEEEENS5_IJNS4_10UnderscoreESY_SY_EEEEENS4_23SM90_TMA_LOAD_MULTICASTENS4_14ComposedLayoutINS4_7SwizzleILi3ELi4ELi3EEENS4_18smem_ptr_flag_bitsILi8EEENST_INS5_IJNSA_ILi8EEESH_EEENS5_IJSH_SC_EEEEEEEvNS4_8identityES11_S1B_vS1C_EENS_8epilogue10collective6detail29Sm90TmaWarpSpecializedAdapterINS1F_15DefaultEpilogueISJ_SK_SK_NS1E_6thread17LinearCombinationISJ_Li1EffLNS1J_9ScaleType4KindE0ELNS_15FloatRoundStyleE2ESJ_EENS1_15EpilogueDefaultEEEEEvvEEEEvNT_6ParamsE:
[----:B------:R-:W-:Y:S01]  /*0000*/  LDC R1, c[0x0][0x28] ;  /* 0x00000a00ff017b82 */ /* 0x000fe20000000800 */
[----:B------:R-:W0:Y:S01]  /*0010*/  S2R R6, SR_TID.X ;  /* 0x0000000000067919 */ /* 0x000e220000002100 */
[----:B------:R-:W-:Y:S01]  /*0020*/  ELECT P0, URZ, PT ;  /* 0x00000000003f782f */ /* 0x000fe20003800000 */
[----:B------:R-:W-:Y:S01]  /*0030*/  BSSY B0, `(.L_x_0) ;  /* 0x0000014000007945 */ /* 0x000fe20003800000 */
[----:B0-----:R-:W-:-:S05]  /*0040*/  SHF.R.U32.HI R0, RZ, 0x5, R6 ;  /* 0x00000005ff007819 */ /* 0x001fca0000011606 */
[----:B------:R-:W0:Y:S02]  /*0050*/  SHFL.IDX PT, R2, R0, RZ, 0x1f ;  /* 0x00001fff00027589 */ /* 0x000e2400000e0000 */
[----:B0-----:R-:W-:Y:S02]  /*0060*/  R2UR UR6, R2 ;  /* 0x00000000020672ca */ /* 0x001fe400000e0000 */
[----:B------:R-:W-:-:S05]  /*0070*/  SHF.R.U32.HI R2, RZ, 0x7, R6 ;  /* 0x00000007ff027819 */ /* 0x000fca0000011606 */
[----:B------:R0:W1:Y:S06]  /*0080*/  SHFL.IDX PT, R3, R2, RZ, 0x1f ;  /* 0x00001fff02037589 */ /* 0x00006c00000e0000 */
[----:B------:R-:W-:Y:S02]  /*0090*/  USHF.R.S32.HI UR4, URZ, 0x1f, UR6 ;  /* 0x0000001f3f047899 */ /* 0x000fe40008011406 */
[----:B------:R-:W-:Y:S02]  /*00a0*/  ISETP.NE.OR P0, PT, RZ, UR6, !P0 ;  /* 0x00000006ff007c0c */ /* 0x000fe4000c705670 */
[----:B------:R-:W-:-:S04]  /*00b0*/  ULEA.HI UR4, UR4, UR6, URZ, 0x2 ;  /* 0x0000000604047291 */ /* 0x000fc8000f8f103f */
[----:B------:R-:W-:-:S04]  /*00c0*/  ULOP3.LUT UR4, UR4, 0xfffffffc, URZ, 0xc0, !UPT ;  /* 0xfffffffc04047892 */ /* 0x000fc8000f8ec03f */
[----:B------:R-:W-:-:S03]  /*00d0*/  UIADD3 UR6, UR6, -UR4, URZ ;  /* 0x8000000406067290 */ /* 0x000fc6000fffe03f */
[----:B0-----:R-:W-:Y:S09]  /*00e0*/  @P0 BRA `(.L_x_1) ;  /* 0x0000000000200947 */ /* 0x001ff20003800000 */
[----:B------:R-:W-:Y:S02]  /*00f0*/  ULDC.64 UR4, c[0x0][0x198] ;  /* 0x0000660000047ab9 */ /* 0x000fe40000000a00 */
[----:B------:R-:W-:Y:S02]  /*0100*/  UIADD3 UR8, UP0, UR4, 0xf0, URZ ;  /* 0x000000f004087890 */ /* 0x000fe4000ff1e03f */
[----:B------:R-:W-:Y:S02]  /*0110*/  UIADD3 UR4, UP1, UR4, 0x1f0, URZ ;  /* 0x000001f004047890 */ /* 0x000fe4000ff3e03f */
[----:B------:R-:W-:Y:S02]  /*0120*/  UIADD3.X UR9, URZ, UR5, URZ, UP0, !UPT ;  /* 0x000000053f097290 */ /* 0x000fe400087fe43f */
[----:B------:R-:W-:-:S07]  /*0130*/  UIADD3.X UR5, URZ, UR5, URZ, UP1, !UPT ;  /* 0x000000053f057290 */ /* 0x000fce0008ffe43f */
[----:B------:R0:W-:Y:S02]  /*0140*/  UTMACCTL.PF [UR8] ;  /* 0x00000000080079b9 */ /* 0x0001e40008040000 */
[----:B------:R0:W-:Y:S02]  /*0150*/  UTMACCTL.PF [UR4] ;  /* 0x00000000040079b9 */ /* 0x0001e40008040000 */
[----:B0-----:R-:W-:Y:S01]  /*0160*/  NOP ;  /* 0x0000000000007918 */ /* 0x001fe20000000000 */
.L_x_1:
[----:B------:R-:W-:Y:S05]  /*0170*/  BSYNC B0 ;  /* 0x0000000000007941 */ /* 0x000fea0003800000 */
.L_x_0:
[----:B------:R-:W0:Y:S01]  /*0180*/  SHFL.IDX PT, R4, R0, RZ, 0x1f ;  /* 0x00001fff00047589 */ /* 0x000e2200000e0000 */
[----:B-1----:R-:W-:Y:S01]  /*0190*/  R2UR UR20, R3 ;  /* 0x00000000031472ca */ /* 0x002fe200000e0000 */
[----:B------:R-:W-:-:S04]  /*01a0*/  UISETP.NE.AND UP0, UPT, UR6, 0x3, UPT ;  /* 0x000000030600788c */ /* 0x000fc8000bf05270 */
[----:B------:R-:W-:-:S08]  /*01b0*/  UISETP.EQ.OR UP0, UPT, UR6, URZ, !UP0 ;  /* 0x0000003f0600728c */ /* 0x000fd0000c702670 */
[----:B------:R-:W-:Y:S02]  /*01c0*/  UIADD3 UR22, UR20, -0x1, URZ ;  /* 0xffffffff14167890 */ /* 0x000fe4000fffe03f */
[----:B------:R-:W-:Y:S02]  /*01d0*/  UISETP.EQ.AND UP0, UPT, UR20, URZ, UP0 ;  /* 0x0000003f1400728c */ /* 0x000fe40008702270 */
[----:B------:R-:W-:Y:S02]  /*01e0*/  UISETP.GE.U32.AND UP1, UPT, UR22, 0x2, UPT ;  /* 0x000000021600788c */ /* 0x000fe4000bf26070 */
[----:B------:R-:W-:Y:S01]  /*01f0*/  USEL UR7, URZ, 0x1, !UP0 ;  /* 0x000000013f077887 */ /* 0x000fe2000c000000 */
[----:B0-----:R-:W-:-:S03]  /*0200*/  ISETP.NE.AND P0, PT, R4, RZ, PT ;  /* 0x000000ff0400720c */ /* 0x001fc60003f05270 */
[----:B------:R-:W-:-:S10]  /*0210*/  USEL UR7, UR7, 0x2, UP1 ;  /* 0x0000000207077887 */ /* 0x000fd40008800000 */
[----:B------:R-:W-:Y:S05]  /*0220*/  @P0 BRA `(.L_x_2) ;  /* 0x0000000000580947 */ /* 0x000fea0003800000 */
[----:B------:R-:W0:Y:S01]  /*0230*/  S2UR UR10, SR_CgaCtaId ;  /* 0x00000000000a79c3 */ /* 0x000e220000008800 */
[----:B------:R-:W-:Y:S01]  /*0240*/  UMOV UR4, 0x400 ;  /* 0x0000040000047882 */ /* 0x000fe20000000000 */
[----:B------:R-:W-:Y:S01]  /*0250*/  UMOV UR5, 0x1 ;  /* 0x0000000100057882 */ /* 0x000fe20000000000 */
[----:B------:R-:W-:Y:S01]  /*0260*/  UMOV UR8, 0x3 ;  /* 0x0000000300087882 */ /* 0x000fe20000000000 */
[----:B------:R-:W-:Y:S01]  /*0270*/  ELECT P0, URZ, PT ;  /* 0x00000000003f782f */ /* 0x000fe20003800000 */
[----:B------:R-:W-:-:S04]  /*0280*/  UIADD3 UR8, -UR8, 0x100000, URZ ;  /* 0x0010000008087890 */ /* 0x000fc8000fffe13f */
[----:B------:R-:W-:Y:S02]  /*0290*/  USHF.L.U32 UR9, UR8, 0xb, URZ ;  /* 0x0000000b08097899 */ /* 0x000fe4000800063f */
[----:B------:R-:W-:Y:S02]  /*02a0*/  USHF.L.U32 UR8, UR8, 0x1, URZ ;  /* 0x0000000108087899 */ /* 0x000fe4000800063f */
[----:B0-----:R-:W-:Y:S02]  /*02b0*/  ULEA UR10, UR10, UR4, 0x18 ;  /* 0x000000040a0a7291 */ /* 0x001fe4000f8ec03f */
[----:B------:R-:W-:-:S04]  /*02c0*/  UIADD3 UR4, -UR5, 0x100000, URZ ;  /* 0x0010000005047890 */ /* 0x000fc8000fffe13f */
[----:B------:R-:W-:Y:S02]  /*02d0*/  USHF.L.U32 UR5, UR4, 0xb, URZ ;  /* 0x0000000b04057899 */ /* 0x000fe4000800063f */
[----:B------:R-:W-:Y:S01]  /*02e0*/  USHF.L.U32 UR4, UR4, 0x1, URZ ;  /* 0x0000000104047899 */ /* 0x000fe2000800063f */
[----:B------:R-:W0:Y:S11]  /*02f0*/  FENCE.VIEW.ASYNC.S ;  /* 0x00000000000073c6 */ /* 0x000e360000000000 */
[----:B0-----:R0:W1:Y:S01]  /*0300*/  SYNCS.EXCH.64 URZ, [UR10], UR4 ;  /* 0x000000040a3f75b2 */ /* 0x0010620008000100 */
[----:B------:R0:W2:Y:S01]  /*0310*/  SYNCS.EXCH.64 URZ, [UR10+0x20], UR8 ;  /* 0x000020080a3f75b2 */ /* 0x0000a20008000100 */
[----:B------:R0:W3:Y:S01]  /*0320*/  SYNCS.EXCH.64 URZ, [UR10+0x8], UR4 ;  /* 0x000008040a3f75b2 */ /* 0x0000e20008000100 */
[----:B------:R0:W4:Y:S01]  /*0330*/  SYNCS.EXCH.64 URZ, [UR10+0x28], UR8 ;  /* 0x000028080a3f75b2 */ /* 0x0001220008000100 */
[----:B------:R0:W0:Y:S01]  /*0340*/  SYNCS.EXCH.64 URZ, [UR10+0x10], UR4 ;  /* 0x000010040a3f75b2 */ /* 0x0000220008000100 */
[----:B------:R0:W0:Y:S01]  /*0350*/  SYNCS.EXCH.64 URZ, [UR10+0x30], UR8 ;  /* 0x000030080a3f75b2 */ /* 0x0000220008000100 */
[----:B------:R0:W0:Y:S01]  /*0360*/  SYNCS.EXCH.64 URZ, [UR10+0x18], UR4 ;  /* 0x000018040a3f75b2 */ /* 0x0000220008000100 */
[----:B------:R0:W0:Y:S01]  /*0370*/  SYNCS.EXCH.64 URZ, [UR10+0x38], UR8 ;  /* 0x000038080a3f75b2 */ /* 0x0000220008000100 */
[----:B------:R-:W-:Y:S01]  /*0380*/  NOP ;  /* 0x0000000000007918 */ /* 0x000fe20000000000 */
.L_x_2:
[----:B------:R-:W5:Y:S01]  /*0390*/  S2UR UR11, SR_CTAID.X ;  /* 0x00000000000b79c3 */ /* 0x000f620000002500 */
[----:B------:R-:W1:Y:S01]  /*03a0*/  SHFL.IDX PT, R5, R0, RZ, 0x1f ;  /* 0x00001fff00057589 */ /* 0x000e6200000e0000 */
[----:B------:R-:W-:Y:S02]  /*03b0*/  SHF.R.S32.HI R3, RZ, 0x1f, R6 ;  /* 0x0000001fff037819 */ /* 0x000fe40000011406 */
[----:B------:R-:W-:Y:S01]  /*03c0*/  ELECT P0, URZ, PT ;  /* 0x00000000003f782f */ /* 0x000fe20003800000 */
[----:B------:R-:W-:Y:S01]  /*03d0*/  NOP ;  /* 0x0000000000007918 */ /* 0x000fe20000000000 */
[----:B------:R2:W3:Y:S01]  /*03e0*/  SHFL.IDX PT, R8, R0, RZ, 0x1f ;  /* 0x00001fff00087589 */ /* 0x0004e200000e0000 */
[----:B------:R-:W-:Y:S01]  /*03f0*/  LEA.HI R3, R3, R6, RZ, 0x7 ;  /* 0x0000000603037211 */ /* 0x000fe200078f38ff */
[----:B0-----:R-:W-:Y:S01]  /*0400*/  ULDC UR4, c[0x0][0x150] ;  /* 0x0000540000047ab9 */ /* 0x001fe20000000800 */
[----:B------:R-:W0:Y:S01]  /*0410*/  S2UR UR9, SR_CTAID.Y ;  /* 0x00000000000979c3 */ /* 0x000e220000002600 */
[----:B------:R-:W-:-:S02]  /*0420*/  ELECT P1, URZ, PT ;  /* 0x00000000003f782f */ /* 0x000fc40003820000 */
[----:B------:R-:W-:Y:S01]  /*0430*/  LOP3.LUT R3, R3, 0xffffff80, RZ, 0xc0, !PT ;  /* 0xffffff8003037812 */ /* 0x000fe200078ec0ff */
[----:B------:R-:W-:Y:S01]  /*0440*/  ULDC UR8, c[0x0][0x144] ;  /* 0x0000510000087ab9 */ /* 0x000fe20000000800 */
[----:B------:R-:W-:Y:S01]  /*0450*/  UMOV UR17, 0x80 ;  /* 0x0000008000117882 */ /* 0x000fe20000000000 */
[----:B------:R-:W-:Y:S01]  /*0460*/  NOP ;  /* 0x0000000000007918 */ /* 0x000fe20000000000 */
[----:B------:R-:W-:Y:S01]  /*0470*/  ULDC UR23, c[0x0][0x148] ;  /* 0x0000520000177ab9 */ /* 0x000fe20000000800 */
[----:B------:R-:W-:Y:S01]  /*0480*/  IMAD.IADD R7, R6, 0x1, -R3 ;  /* 0x0000000106077824 */ /* 0x000fe200078e0a03 */
[----:B------:R0:W0:Y:S01]  /*0490*/  SHFL.IDX PT, R17, R2, RZ, 0x1f ;  /* 0x00001fff02117589 */ /* 0x00002200000e0000 */
[----:B------:R-:W-:-:S03]  /*04a0*/  ISETP.NE.AND P2, PT, RZ, UR20, PT ;  /* 0x00000014ff007c0c */ /* 0x000fc6000bf45270 */
[----:B------:R-:W-:Y:S02]  /*04b0*/  SHF.R.S32.HI R12, RZ, 0x1f, R7 ;  /* 0x0000001fff0c7819 */ /* 0x000fe40000011407 */
[----:B-----5:R-:W-:Y:S02]  /*04c0*/  I2FP.F32.U32 R9, UR11 ;  /* 0x0000000b00097c45 */ /* 0x020fe40008201000 */
[----:B------:R-:W-:Y:S02]  /*04d0*/  LEA.HI R3, R12, R7, RZ, 0x3 ;  /* 0x000000070c037211 */ /* 0x000fe400078f18ff */
[----:B-1----:R-:W-:Y:S01]  /*04e0*/  ISETP.NE.OR P0, PT, R5, RZ, !P0 ;  /* 0x000000ff0500720c */ /* 0x002fe20004705670 */
[----:B------:R-:W-:Y:S01]  /*04f0*/  FMUL R9, R9, UR4 ;  /* 0x0000000409097c20 */ /* 0x000fe20008400000 */
[--C-:B------:R-:W-:Y:S01]  /*0500*/  SHF.R.S32.HI R5, RZ, 0x3, R3.reuse ;  /* 0x00000003ff057819 */ /* 0x100fe20000011403 */
[----:B------:R-:W-:Y:S01]  /*0510*/  ULDC UR4, c[0x0][0x154] ;  /* 0x0000550000047ab9 */ /* 0x000fe20000000800 */
[----:B--2---:R-:W-:Y:S01]  /*0520*/  SHF.R.S32.HI R0, RZ, 0x1f, R3 ;  /* 0x0000001fff007819 */ /* 0x004fe20000011403 */
[----:B------:R1:W2:Y:S01]  /*0530*/  F2I.U32.TRUNC.NTZ R10, R9 ;  /* 0x00000009000a7305 */ /* 0x0002a2000020f000 */
[----:B------:R-:W-:-:S02]  /*0540*/  SHF.R.S32.HI R3, RZ, 0x1f, R4 ;  /* 0x0000001fff037819 */ /* 0x000fc40000011404 */
[----:B---3--:R-:W-:Y:S02]  /*0550*/  ISETP.NE.OR P1, PT, R8, RZ, !P1 ;  /* 0x000000ff0800720c */ /* 0x008fe40004f25670 */
[----:B------:R-:W-:Y:S02]  /*0560*/  LEA.HI R0, R0, R5, RZ, 0x2 ;  /* 0x0000000500007211 */ /* 0x000fe400078f10ff */
[----:B------:R-:W-:Y:S01]  /*0570*/  LEA.HI R3, R3, R4, RZ, 0x2 ;  /* 0x0000000403037211 */ /* 0x000fe200078f10ff */
[----:B------:R-:W-:Y:S01]  /*0580*/  VOTEU.ALL UP0, P0 ;  /* 0x00000000003f7886 */ /* 0x000fe20000000000 */
[----:B------:R-:W-:Y:S02]  /*0590*/  LOP3.LUT R0, R0, 0xfffffffc, RZ, 0xc0, !PT ;  /* 0xfffffffc00007812 */ /* 0x000fe400078ec0ff */
[----:B------:R-:W-:Y:S02]  /*05a0*/  LOP3.LUT R3, R3, 0x3ffffffc, RZ, 0xc0, !PT ;  /* 0x3ffffffc03037812 */ /* 0x000fe400078ec0ff */
[----:B0-----:R-:W-:Y:S01]  /*05b0*/  I2FP.F32.U32 R8, UR9 ;  /* 0x0000000900087c45 */ /* 0x001fe20008201000 */
[----:B------:R-:W-:Y:S01]  /*05c0*/  IMAD.IADD R0, R5, 0x1, -R0 ;  /* 0x0000000105007824 */ /* 0x000fe200078e0a00 */
[----:B------:R-:W0:Y:S01]  /*05d0*/  @!UP0 S2UR UR13, SR_CgaCtaId ;  /* 0x00000000000d89c3 */ /* 0x000e220000008800 */
[----:B------:R-:W-:Y:S01]  /*05e0*/  IMAD.IADD R3, R4, 0x1, -R3 ;  /* 0x0000000104037824 */ /* 0x000fe200078e0a03 */
[----:B------:R-:W-:Y:S01]  /*05f0*/  VOTEU.ALL UP1, P1 ;  /* 0x00000000003f7886 */ /* 0x000fe20000820000 */
[----:B-1----:R-:W-:Y:S01]  /*0600*/  FMUL R9, R8, UR4 ;  /* 0x0000000408097c20 */ /* 0x002fe20008400000 */
[----:B--2---:R-:W-:Y:S01]  /*0610*/  R2UR UR4, R10 ;  /* 0x000000000a0472ca */ /* 0x004fe200000e0000 */
[----:B------:R-:W-:Y:S01]  /*0620*/  IMAD R0, R3, 0x4, R0 ;  /* 0x0000000403007824 */ /* 0x000fe200078e0200 */
[----:B------:R-:W-:Y:S01]  /*0630*/  @!UP0 UMOV UR12, 0x400 ;  /* 0x00000400000c8882 */ /* 0x000fe20000000000 */
[----:B------:R-:W-:Y:S01]  /*0640*/  @!UP1 UMOV UR15, 0x400 ;  /* 0x00000400000f9882 */ /* 0x000fe20000000000 */
[----:B------:R-:W1:Y:S01]  /*0650*/  @!UP1 S2UR UR16, SR_CgaCtaId ;  /* 0x00000000001099c3 */ /* 0x000e620000008800 */
[----:B------:R-:W2:Y:S01]  /*0660*/  F2I.U32.TRUNC.NTZ R9, R9 ;  /* 0x0000000900097305 */ /* 0x000ea2000020f000 */
[C---:B------:R-:W-:Y:S01]  /*0670*/  IMAD.SHL.U32 R3, R0.reuse, 0x4, RZ ;  /* 0x0000000400037824 */ /* 0x040fe200078e00ff */
[C---:B------:R-:W-:Y:S01]  /*0680*/  LEA.HI R4, R0.reuse, R0, RZ, 0x1 ;  /* 0x0000000000047211 */ /* 0x040fe200078f08ff */
[----:B------:R-:W-:Y:S01]  /*0690*/  VOTEU.ALL UP2, P1 ;  /* 0x00000000003f7886 */ /* 0x000fe20000840000 */
[----:B------:R-:W-:Y:S01]  /*06a0*/  VOTEU.ALL UP3, P1 ;  /* 0x00000000003f7886 */ /* 0x000fe20000860000 */
[----:B------:R-:W-:Y:S01]  /*06b0*/  VOTEU.ALL UP4, P1 ;  /* 0x00000000003f7886 */ /* 0x000fe20000880000 */
[----:B------:R-:W-:Y:S01]  /*06c0*/  LOP3.LUT R8, R0, 0xc, R3, 0x78, !PT ;  /* 0x0000000c00087812 */ /* 0x000fe200078e7803 */
[----:B------:R-:W-:Y:S01]  /*06d0*/  VOTEU.ALL UP5, P1 ;  /* 0x00000000003f7886 */ /* 0x000fe200008a0000 */
[----:B------:R-:W-:Y:S01]  /*06e0*/  LOP3.LUT R5, R4, 0xfffffffe, RZ, 0xc0, !PT ;  /* 0xfffffffe04057812 */ /* 0x000fe200078ec0ff */
[----:B------:R-:W-:Y:S01]  /*06f0*/  UIADD3 UR4, -UR4, URZ, URZ ;  /* 0x0000003f04047290 */ /* 0x000fe2000fffe13f */
[----:B------:R-:W3:Y:S03]  /*0700*/  LDC R3, c[0x0][0x140] ;  /* 0x00005000ff037b82 */ /* 0x000ee60000000800 */
[----:B------:R-:W-:Y:S01]  /*0710*/  UIMAD UR8, UR8, UR4, UR11 ;  /* 0x00000004080872a4 */ /* 0x000fe2000f8e020b */
[----:B------:R-:W-:Y:S01]  /*0720*/  IMAD.IADD R5, R0, 0x1, -R5 ;  /* 0x0000000100057824 */ /* 0x000fe200078e0a05 */
[----:B--2---:R-:W-:Y:S01]  /*0730*/  R2UR UR10, R9 ;  /* 0x00000000090a72ca */ /* 0x004fe200000e0000 */
[----:B------:R-:W-:Y:S01]  /*0740*/  UMOV UR4, 0x20 ;  /* 0x0000002000047882 */ /* 0x000fe20000000000 */
[----:B0-----:R-:W-:Y:S01]  /*0750*/  @!UP0 ULEA UR14, UR13, UR12, 0x18 ;  /* 0x0000000c0d0e8291 */ /* 0x001fe2000f8ec03f */
[----:B------:R-:W-:Y:S01]  /*0760*/  IMAD.MOV.U32 R9, RZ, RZ, 0x1 ;  /* 0x00000001ff097424 */ /* 0x000fe200078e00ff */
[----:B------:R-:W-:Y:S01]  /*0770*/  ISETP.NE.AND P3, PT, R5, UR8, PT ;  /* 0x0000000805007c0c */ /* 0x000fe2000bf65270 */
[----:B------:R-:W-:-:S04]  /*0780*/  @!UP0 UIADD3 UR4, -UR4, 0x100000, URZ ;  /* 0x0010000004048890 */ /* 0x000fc8000fffe13f */
[----:B------:R-:W-:Y:S02]  /*0790*/  @!UP0 USHF.L.U32 UR5, UR4, 0xb, URZ ;  /* 0x0000000b04058899 */ /* 0x000fe4000800063f */
[----:B------:R-:W-:Y:S02]  /*07a0*/  @!UP0 USHF.L.U32 UR4, UR4, 0x1, URZ ;  /* 0x0000000104048899 */ /* 0x000fe4000800063f */
[----:B------:R-:W-:-:S04]  /*07b0*/  @!UP1 UIADD3 UR12, -UR17, 0x100000, URZ ;  /* 0x00100000110c9890 */ /* 0x000fc8000fffe13f */
[----:B------:R-:W-:Y:S02]  /*07c0*/  @!UP1 USHF.L.U32 UR13, UR12, 0xb, URZ ;  /* 0x0000000b0c0d9899 */ /* 0x000fe4000800063f */
[----:B------:R-:W-:Y:S02]  /*07d0*/  @!UP1 USHF.L.U32 UR12, UR12, 0x1, URZ ;  /* 0x000000010c0c9899 */ /* 0x000fe4000800063f */
[----:B-1----:R-:W-:Y:S01]  /*07e0*/  @!UP1 ULEA UR15, UR16, UR15, 0x18 ;  /* 0x0000000f100f9291 */ /* 0x002fe2000f8ec03f */
[----:B------:R-:W-:Y:S01]  /*07f0*/  VOTEU.ALL UP0, P0 ;  /* 0x00000000003f7886 */ /* 0x000fe20000000000 */
[----:B------:R-:W-:Y:S01]  /*0800*/  VOTEU.ALL UP1, P0 ;  /* 0x00000000003f7886 */ /* 0x000fe20000020000 */
[----:B------:R-:W-:Y:S01]  /*0810*/  UIADD3 UR10, -UR10, URZ, URZ ;  /* 0x0000003f0a0a7290 */ /* 0x000fe2000fffe13f */
[----:B------:R-:W-:Y:S01]  /*0820*/  LOP3.LUT P0, RZ, R7, 0x7, RZ, 0xc0, !PT ;  /* 0x0000000707ff7812 */ /* 0x000fe2000780c0ff */
[----:B------:R-:W0:Y:S02]  /*0830*/  FENCE.VIEW.ASYNC.S ;  /* 0x00000000000073c6 */ /* 0x000e240000000000 */
[----:B0-----:R-:W0:Y:S01]  /*0840*/  @!UP0 SYNCS.EXCH.64 URZ, [UR14+0x70], UR4 ;  /* 0x000070040e3f85b2 */ /* 0x001e220008000100 */
[----:B------:R-:W-:-:S02]  /*0850*/  @P3 LEA.HI R0, R8, R8, RZ, 0x1 ;  /* 0x0000000808003211 */ /* 0x000fc400078f08ff */
[----:B---3--:R-:W-:Y:S02]  /*0860*/  ISETP.EQ.U32.AND P1, PT, R3, 0x1, PT ;  /* 0x000000010300780c */ /* 0x008fe40003f22070 */
[----:B------:R-:W-:Y:S02]  /*0870*/  @P3 SHF.R.S32.HI R0, RZ, 0x1, R0 ;  /* 0x00000001ff003819 */ /* 0x000fe40000011400 */
[----:B------:R-:W-:Y:S01]  /*0880*/  ISETP.LT.U32.AND P0, PT, R8, 0x4, !P0 ;  /* 0x000000040800780c */ /* 0x000fe20004701070 */
[----:B------:R1:W2:Y:S01]  /*0890*/  @!UP1 SYNCS.EXCH.64 URZ, [UR14+0x78], UR4 ;  /* 0x000078040e3f95b2 */ /* 0x0002a20008000100 */
[----:B------:R-:W-:Y:S01]  /*08a0*/  NOP ;  /* 0x0000000000007918 */ /* 0x000fe20000000000 */
[----:B-1----:R-:W-:Y:S01]  /*08b0*/  UIMAD UR4, UR23, UR10, UR9 ;  /* 0x0000000a170472a4 */ /* 0x002fe2000f8e0209 */
[----:B------:R1:W3:Y:S05]  /*08c0*/  @!UP2 SYNCS.EXCH.64 URZ, [UR15+0x50], UR12 ;  /* 0x0000500c0f3fa5b2 */ /* 0x0002ea0008000100 */
[----:B------:R-:W-:-:S02]  /*08d0*/  @P3 ISETP.NE.AND P4, PT, R0, UR4, PT ;  /* 0x0000000400003c0c */ /* 0x000fc4000bf85270 */
[----:B------:R-:W-:Y:S02]  /*08e0*/  SEL R0, RZ, 0x1, !P0 ;  /* 0x00000001ff007807 */ /* 0x000fe40004000000 */
[----:B------:R-:W-:-:S04]  /*08f0*/  @P3 SEL R9, RZ, 0x1, P4 ;  /* 0x00000001ff093807 */ /* 0x000fc80002000000 */
[----:B------:R-:W-:Y:S01]  /*0900*/  LOP3.LUT R9, R9, R0, RZ, 0xc0, !PT ;  /* 0x0000000009097212 */ /* 0x000fe200078ec0ff */
[----:B------:R1:W0:Y:S01]  /*0910*/  @!UP3 SYNCS.EXCH.64 URZ, [UR15+0x58], UR12 ;  /* 0x0000580c0f3fb5b2 */ /* 0x0002220008000100 */
[----:B------:R1:W0:Y:S01]  /*0920*/  @!UP4 SYNCS.EXCH.64 URZ, [UR15+0x60], UR12 ;  /* 0x0000600c0f3fc5b2 */ /* 0x0002220008000100 */
[----:B------:R1:W0:Y:S01]  /*0930*/  @!UP5 SYNCS.EXCH.64 URZ, [UR15+0x68], UR12 ;  /* 0x0000680c0f3fd5b2 */ /* 0x0002220008000100 */
[----:B------:R-:W-:Y:S01]  /*0940*/  NOP ;  /* 0x0000000000007918 */ /* 0x000fe20000000000 */
[----:B-1----:R-:W-:Y:S05]  /*0950*/  @!P1 BRA `(.L_x_3) ;  /* 0x0000000000089947 */ /* 0x002fea0003800000 */
[----:B0-234-:R-:W-:Y:S01]  /*0960*/  UCGABAR_ARV ;  /* 0x00000000000079c7 */ /* 0x01dfe20008000000 */
[----:B------:R-:W-:Y:S05]  /*0970*/  BRA `(.L_x_4) ;  /* 0x0000000000047947 */ /* 0x000fea0003800000 */
.L_x_3:
[----:B0-234-:R-:W-:Y:S01]  /*0980*/  NOP ;  /* 0x0000000000007918 */ /* 0x01dfe20000000000 */
.L_x_4:
[----:B------:R-:W-:Y:S01]  /*0990*/  ULDC.64 UR4, c[0x0][0x598] ;  /* 0x0001660000047ab9 */ /* 0x000fe20000000a00 */
[----:B------:R-:W-:Y:S01]  /*09a0*/  ULDC.64 UR18, c[0x0][0x208] ;  /* 0x0000820000127ab9 */ /* 0x000fe20000000a00 */
[----:B------:R-:W-:-:S04]  /*09b0*/  ISETP.NE.U32.AND P0, PT, RZ, UR4, PT ;  /* 0x00000004ff007c0c */ /* 0x000fc8000bf05070 */
[----:B------:R-:W-:-:S13]  /*09c0*/  ISETP.NE.AND.EX P0, PT, RZ, UR5, PT, P0 ;  /* 0x00000005ff007c0c */ /* 0x000fda000bf05300 */
[----:B------:R-:W-:Y:S05]  /*09d0*/  @!P0 BRA `(.L_x_5) ;  /* 0x00000000001c8947 */ /* 0x000fea0003800000 */
[----:B------:R-:W0:Y:S02]  /*09e0*/  LDC.64 R2, c[0x0][0x598] ;  /* 0x00016600ff027b82 */ /* 0x000e240000000a00 */
[----:B0-----:R-:W2:Y:S02]  /*09f0*/  LDG.E.64 R2, desc[UR18][R2.64] ;  /* 0x0000001202027981 */ /* 0x001ea4000c1e1b00 */
[----:B--2---:R-:W-:-:S04]  /*0a00*/  ISETP.NE.U32.AND P0, PT, R2, RZ, PT ;  /* 0x000000ff0200720c */ /* 0x004fc80003f05070 */
[----:B------:R-:W-:-:S13]  /*0a10*/  ISETP.NE.AND.EX P0, PT, R3, RZ, PT, P0 ;  /* 0x000000ff0300720c */ /* 0x000fda0003f05300 */
[----:B------:R-:W-:Y:S05]  /*0a20*/  @!P0 BRA `(.L_x_5) ;  /* 0x0000000000088947 */ /* 0x000fea0003800000 */
[----:B------:R0:W5:Y:S01]  /*0a30*/  LD.E R10, desc[UR18][R2.64] ;  /* 0x00000012020a7980 */ /* 0x000162000c101900 */
[----:B------:R-:W-:Y:S05]  /*0a40*/  BRA `(.L_x_6) ;  /* 0x0000000000207947 */ /* 0x000fea0003800000 */
.L_x_5:
[----:B------:R-:W-:Y:S02]  /*0a50*/  ULDC.64 UR4, c[0x0][0x588] ;  /* 0x0001620000047ab9 */ /* 0x000fe40000000a00 */
[----:B------:R-:W-:-:S04]  /*0a60*/  ISETP.NE.U32.AND P0, PT, RZ, UR4, PT ;  /* 0x00000004ff007c0c */ /* 0x000fc8000bf05070 */
[----:B------:R-:W-:-:S13]  /*0a70*/  ISETP.NE.AND.EX P0, PT, RZ, UR5, PT, P0 ;  /* 0x00000005ff007c0c */ /* 0x000fda000bf05300 */
[----:B------:R-:W-:Y:S05]  /*0a80*/  @!P0 BRA `(.L_x_7) ;  /* 0x00000000000c8947 */ /* 0x000fea0003800000 */
[----:B------:R-:W0:Y:S02]  /*0a90*/  LDC.64 R10, c[0x0][0x588] ;  /* 0x00016200ff0a7b82 */ /* 0x000e240000000a00 */
[----:B0-----:R1:W5:Y:S01]  /*0aa0*/  LDG.E R10, desc[UR18][R10.64] ;  /* 0x000000120a0a7981 */ /* 0x001362000c1e1900 */
[----:B------:R-:W-:Y:S05]  /*0ab0*/  BRA `(.L_x_6) ;  /* 0x0000000000047947 */ /* 0x000fea0003800000 */
.L_x_7:
[----:B------:R-:W2:Y:S02]  /*0ac0*/  LDC R10, c[0x0][0x580] ;  /* 0x00016000ff0a7b82 */ /* 0x000ea40000000800 */
.L_x_6:
[----:B------:R-:W-:Y:S02]  /*0ad0*/  ULDC.64 UR4, c[0x0][0x5a0] ;  /* 0x0001680000047ab9 */ /* 0x000fe40000000a00 */
[----:B------:R-:W-:-:S04]  /*0ae0*/  ISETP.NE.U32.AND P0, PT, RZ, UR4, PT ;  /* 0x00000004ff007c0c */ /* 0x000fc8000bf05070 */
[----:B------:R-:W-:-:S13]  /*0af0*/  ISETP.NE.AND.EX P0, PT, RZ, UR5, PT, P0 ;  /* 0x00000005ff007c0c */ /* 0x000fda000bf05300 */
[----:B------:R-:W-:Y:S05]  /*0b00*/  @!P0 BRA `(.L_x_8) ;  /* 0x00000000001c8947 */ /* 0x000fea0003800000 */
[----:B0-----:R-:W0:Y:S02]  /*0b10*/  LDC.64 R2, c[0x0][0x5a0] ;  /* 0x00016800ff027b82 */ /* 0x001e240000000a00 */
[----:B0-----:R-:W3:Y:S02]  /*0b20*/  LDG.E.64 R2, desc[UR18][R2.64] ;  /* 0x0000001202027981 */ /* 0x001ee4000c1e1b00 */
[----:B---3--:R-:W-:-:S04]  /*0b30*/  ISETP.NE.U32.AND P0, PT, R2, RZ, PT ;  /* 0x000000ff0200720c */ /* 0x008fc80003f05070 */
[----:B------:R-:W-:-:S13]  /*0b40*/  ISETP.NE.AND.EX P0, PT, R3, RZ, PT, P0 ;  /* 0x000000ff0300720c */ /* 0x000fda0003f05300 */
[----:B------:R-:W-:Y:S05]  /*0b50*/  @!P0 BRA `(.L_x_8) ;  /* 0x0000000000088947 */ /* 0x000fea0003800000 */
[----:B-1----:R0:W5:Y:S01]  /*0b60*/  LD.E R11, desc[UR18][R2.64] ;  /* 0x00000012020b7980 */ /* 0x002162000c101900 */
[----:B------:R-:W-:Y:S05]  /*0b70*/  BRA `(.L_x_9) ;  /* 0x0000000000207947 */ /* 0x000fea0003800000 */
.L_x_8:
[----:B------:R-:W-:Y:S02]  /*0b80*/  ULDC.64 UR4, c[0x0][0x590] ;  /* 0x0001640000047ab9 */ /* 0x000fe40000000a00 */
[----:B------:R-:W-:-:S04]  /*0b90*/  ISETP.NE.U32.AND P0, PT, RZ, UR4, PT ;  /* 0x00000004ff007c0c */ /* 0x000fc8000bf05070 */
[----:B------:R-:W-:-:S13]  /*0ba0*/  ISETP.NE.AND.EX P0, PT, RZ, UR5, PT, P0 ;  /* 0x00000005ff007c0c */ /* 0x000fda000bf05300 */
[----:B------:R-:W-:Y:S05]  /*0bb0*/  @!P0 BRA `(.L_x_10) ;  /* 0x00000000000c8947 */ /* 0x000fea0003800000 */
[----:B0-----:R-:W1:Y:S02]  /*0bc0*/  LDC.64 R2, c[0x0][0x590] ;  /* 0x00016400ff027b82 */ /* 0x001e640000000a00 */
[----:B-1----:R1:W5:Y:S01]  /*0bd0*/  LDG.E R11, desc[UR18][R2.64] ;  /* 0x00000012020b7981 */ /* 0x002362000c1e1900 */
[----:B------:R-:W-:Y:S05]  /*0be0*/  BRA `(.L_x_9) ;  /* 0x0000000000047947 */ /* 0x000fea0003800000 */
.L_x_10:
[----:B-1----:R-:W3:Y:S02]  /*0bf0*/  LDC R11, c[0x0][0x584] ;  /* 0x00016100ff0b7b82 */ /* 0x002ee40000000800 */
.L_x_9:
[----:B------:R-:W-:Y:S01]  /*0c00*/  ULDC UR4, c[0x0][0x65c] ;  /* 0x0001970000047ab9 */ /* 0x000fe20000000800 */
[----:B01----:R-:W0:Y:S01]  /*0c10*/  LDC.64 R2, c[0x0][0x650] ;  /* 0x00019400ff027b82 */ /* 0x003e220000000a00 */
[----:B------:R-:W-:Y:S01]  /*0c20*/  UISETP.NE.AND UP2, UPT, UR4, 0x1, UPT ;  /* 0x000000010400788c */ /* 0x000fe2000bf45270 */
[----:B------:R-:W-:Y:S01]  /*0c30*/  PRMT R13, RZ, 0x7610, R13 ;  /* 0x00007610ff0d7816 */ /* 0x000fe2000000000d */
[----:B------:R-:W-:Y:S01]  /*0c40*/  UISETP.NE.AND UP0, UPT, UR20, 0x2, UPT ;  /* 0x000000021400788c */ /* 0x000fe2000bf05270 */
[----:B------:R-:W-:-:S08]  /*0c50*/  IMAD.MOV.U32 R4, RZ, RZ, -0x1 ;  /* 0xffffffffff047424 */ /* 0x000fd000078e00ff */
[----:B------:R-:W-:Y:S01]  /*0c60*/  @UP2 ULDC UR14, c[0x0][0x10] ;  /* 0x00000400000e2ab9 */ /* 0x000fe20000000800 */
[----:B------:R-:W-:Y:S01]  /*0c70*/  @UP2 UMOV UR4, UR9 ;  /* 0x0000000900042c82 */ /* 0x000fe20008000000 */
[----:B------:R-:W-:Y:S01]  /*0c80*/  @UP2 UMOV UR5, URZ ;  /* 0x0000003f00052c82 */ /* 0x000fe20008000000 */
[----:B------:R-:W-:Y:S01]  /*0c90*/  @!UP2 ULDC UR16, c[0x0][0xc] ;  /* 0x000003000010aab9 */ /* 0x000fe20000000800 */
[----:B------:R-:W-:Y:S01]  /*0ca0*/  @UP2 UIMAD.WIDE.U32 UR14, UR11, UR14, UR4 ;  /* 0x0000000e0b0e22a5 */ /* 0x000fe2000f8e0004 */
[----:B------:R-:W-:Y:S02]  /*0cb0*/  ULDC UR12, c[0x0][0xc] ;  /* 0x00000300000c7ab9 */ /* 0x000fe40000000800 */
[----:B------:R-:W-:Y:S01]  /*0cc0*/  @UP2 UMOV UR4, URZ ;  /* 0x0000003f00042c82 */ /* 0x000fe20008000000 */
[----:B------:R-:W-:Y:S01]  /*0cd0*/  UMOV UR5, URZ ;  /* 0x0000003f00057c82 */ /* 0x000fe20008000000 */
[----:B------:R-:W-:Y:S01]  /*0ce0*/  @UP2 UIADD3 UR15, UR15, UR4, URZ ;  /* 0x000000040f0f2290 */ /* 0x000fe2000fffe03f */
[----:B------:R-:W-:-:S02]  /*0cf0*/  ULDC UR13, c[0x0][0x10] ;  /* 0x00000400000d7ab9 */ /* 0x000fc40000000800 */
[----:B------:R-:W-:Y:S01]  /*0d00*/  UMOV UR4, UR11 ;  /* 0x0000000b00047c82 */ /* 0x000fe20008000000 */
[----:B------:R-:W-:Y:S02]  /*0d10*/  UIMAD.WIDE.U32 UR12, UR12, UR13, URZ ;  /* 0x0000000d0c0c72a5 */ /* 0x000fe4000f8e003f */
[----:B------:R-:W-:Y:S01]  /*0d20*/  @!UP2 UIMAD.WIDE.U32 UR4, UR9, UR16, UR4 ;  /* 0x000000100904a2a5 */ /* 0x000fe2000f8e0004 */
[----:B------:R-:W-:Y:S02]  /*0d30*/  ULDC UR11, c[0x0][0x14] ;  /* 0x00000500000b7ab9 */ /* 0x000fe40000000800 */
[----:B------:R-:W-:Y:S02]  /*0d40*/  UIMAD.WIDE.U32 UR16, UR12, UR11, URZ ;  /* 0x0000000b0c1072a5 */ /* 0x000fe4000f8e003f */
[----:B------:R-:W-:Y:S02]  /*0d50*/  UIMAD UR13, UR13, UR11, URZ ;  /* 0x0000000b0d0d72a4 */ /* 0x000fe4000f8e023f */
[----:B------:R-:W-:Y:S01]  /*0d60*/  @!UP2 UMOV UR14, UR4 ;  /* 0x00000004000eac82 */ /* 0x000fe20008000000 */
[----:B------:R-:W-:Y:S01]  /*0d70*/  @!UP2 UMOV UR15, UR5 ;  /* 0x00000005000fac82 */ /* 0x000fe20008000000 */
[----:B------:R-:W-:-:S02]  /*0d80*/  UIADD3 UR13, UR17, UR13, URZ ;  /* 0x0000000d110d7290 */ /* 0x000fc4000fffe03f */
[----:B------:R-:W-:-:S04]  /*0d90*/  UIADD3 UR4, UP1, UR14, UR16, URZ ;  /* 0x000000100e047290 */ /* 0x000fc8000ff3e03f */
[----:B------:R-:W-:Y:S02]  /*0da0*/  UIADD3.X UR5, UR15, UR13, URZ, UP1, !UPT ;  /* 0x0000000d0f057290 */ /* 0x000fe40008ffe43f */
[----:B------:R-:W-:Y:S02]  /*0db0*/  USEL UR4, UR4, UR14, !UP0 ;  /* 0x0000000e04047287 */ /* 0x000fe4000c000000 */
[----:B------:R-:W-:-:S04]  /*0dc0*/  USEL UR5, UR5, UR15, !UP0 ;  /* 0x0000000f05057287 */ /* 0x000fc8000c000000 */
[----:B0-----:R-:W-:Y:S01]  /*0dd0*/  ISETP.LE.U32.AND P0, PT, R2, UR4, PT ;  /* 0x0000000402007c0c */ /* 0x001fe2000bf03070 */
[----:B------:R-:W-:Y:S02]  /*0de0*/  IMAD.MOV.U32 R2, RZ, RZ, -0x1 ;  /* 0xffffffffff027424 */ /* 0x000fe400078e00ff */
[----:B------:R-:W-:Y:S02]  /*0df0*/  IMAD.U32 R0, RZ, RZ, UR5 ;  /* 0x00000005ff007e24 */ /* 0x000fe4000f8e00ff */
[----:B------:R-:W-:-:S03]  /*0e00*/  IMAD.U32 R5, RZ, RZ, UR5 ;  /* 0x00000005ff057e24 */ /* 0x000fc6000f8e00ff */
[----:B------:R-:W-:Y:S01]  /*0e10*/  ISETP.GE.U32.AND.EX P0, PT, R0, R3, PT, P0 ;  /* 0x000000030000720c */ /* 0x000fe20003f06100 */
[----:B------:R-:W-:Y:S02]  /*0e20*/  IMAD.U32 R0, RZ, RZ, UR4 ;  /* 0x00000004ff007e24 */ /* 0x000fe4000f8e00ff */
[----:B------:R-:W-:-:S10]  /*0e30*/  IMAD.MOV.U32 R3, RZ, RZ, -0x1 ;  /* 0xffffffffff037424 */ /* 0x000fd400078e00ff */
[----:B------:R-:W-:Y:S05]  /*0e40*/  @P0 BRA `(.L_x_11) ;  /* 0x0000000400480947 */ /* 0x000fea0003800000 */
[----:B------:R-:W-:Y:S01]  /*0e50*/  ULDC.64 UR24, c[0x0][0x628] ;  /* 0x00018a0000187ab9 */ /* 0x000fe20000000a00 */
[C---:B------:R-:W-:Y:S01]  /*0e60*/  R2UR UR27, R0.reuse ;  /* 0x00000000001b72ca */ /* 0x040fe200000e0000 */
[----:B------:R-:W-:Y:S01]  /*0e70*/  ULDC UR26, c[0x0][0x630] ;  /* 0x00018c00001a7ab9 */ /* 0x000fe20000000800 */
[----:B------:R-:W-:Y:S02]  /*0e80*/  ISETP.NE.U32.AND P0, PT, RZ, UR24, PT ;  /* 0x00000018ff007c0c */ /* 0x000fe4000bf05070 */
[----:B------:R-:W-:Y:S02]  /*0e90*/  R2UR UR4, R0 ;  /* 0x00000000000472ca */ /* 0x000fe400000e0000 */
[----:B------:R-:W-:Y:S02]  /*0ea0*/  ISETP.NE.AND.EX P0, PT, RZ, UR25, PT, P0 ;  /* 0x00000019ff007c0c */ /* 0x000fe4000bf05300 */
[----:B------:R-:W-:-:S11]  /*0eb0*/  R2UR UR5, R5 ;  /* 0x00000000050572ca */ /* 0x000fd600000e0000 */
[----:B------:R-:W-:Y:S05]  /*0ec0*/  @!P0 BRA `(.L_x_12) ;  /* 0x0000000000308947 */ /* 0x000fea0003800000 */
[----:B------:R-:W-:Y:S01]  /*0ed0*/  R2UR UR4, R0 ;  /* 0x00000000000472ca */ /* 0x000fe200000e0000 */
[----:B------:R-:W-:Y:S01]  /*0ee0*/  ULDC UR11, c[0x0][0x634] ;  /* 0x00018d00000b7ab9 */ /* 0x000fe20000000800 */
[----:B------:R-:W-:-:S11]  /*0ef0*/  R2UR UR12, R5 ;  /* 0x00000000050c72ca */ /* 0x000fd600000e0000 */
[----:B------:R-:W-:-:S04]  /*0f00*/  UIADD3 UR11, UP1, UR4, UR11, URZ ;  /* 0x0000000b040b7290 */ /* 0x000fc8000ff3e03f */
[----:B------:R-:W-:-:S04]  /*0f10*/  UIADD3.X UR12, URZ, UR12, URZ, UP1, !UPT ;  /* 0x0000000c3f0c7290 */ /* 0x000fc80008ffe43f */
[----:B------:R-:W-:-:S04]  /*0f20*/  UIMAD.WIDE.U32 UR4, UR12, UR24, URZ ;  /* 0x000000180c0472a5 */ /* 0x000fc8000f8e003f */
[----:B------:R-:W-:Y:S02]  /*0f30*/  UIMAD.WIDE.U32 UR14, UP1, UR11, UR25, UR4 ;  /* 0x000000190b0e72a5 */ /* 0x000fe4000f820004 */
[----:B------:R-:W-:Y:S02]  /*0f40*/  UIMAD.WIDE.U32 UR4, UR11, UR24, URZ ;  /* 0x000000180b0472a5 */ /* 0x000fe4000f8e003f */
[----:B------:R-:W-:Y:S02]  /*0f50*/  UIADD3.X UR21, URZ, URZ, URZ, UP1, !UPT ;  /* 0x0000003f3f157290 */ /* 0x000fe40008ffe43f */
[----:B------:R-:W-:Y:S01]  /*0f60*/  UIADD3 URZ, UP1, UR5, UR14, URZ ;  /* 0x0000000e053f7290 */ /* 0x000fe2000ff3e03f */
[----:B------:R-:W-:-:S03]  /*0f70*/  UMOV UR20, UR15 ;  /* 0x0000000f00147c82 */ /* 0x000fc60008000000 */
[----:B------:R-:W-:-:S12]  /*0f80*/  UIMAD.WIDE.U32.X UR4, UR12, UR25, UR20, UP1 ;  /* 0x000000190c0472a5 */ /* 0x000fd800088e0414 */
.L_x_12:
[----:B------:R-:W-:Y:S01]  /*0f90*/  USHF.R.U64 UR4, UR4, UR26, UR5 ;  /* 0x0000001a04047299 */ /* 0x000fe20008001205 */
[----:B------:R-:W-:Y:S01]  /*0fa0*/  R2UR UR15, R5 ;  /* 0x00000000050f72ca */ /* 0x000fe200000e0000 */
[----:B------:R-:W-:Y:S02]  /*0fb0*/  USHF.R.U32.HI UR5, URZ, UR26, UR5 ;  /* 0x0000001a3f057299 */ /* 0x000fe40008011605 */
[----:B------:R-:W-:Y:S01]  /*0fc0*/  UIADD3 UR12, UP1, URZ, -UR4, URZ ;  /* 0x800000043f0c7290 */ /* 0x000fe2000ff3e03f */
[----:B------:R-:W-:Y:S01]  /*0fd0*/  ULDC.64 UR20, c[0x0][0x620] ;  /* 0x0001880000147ab9 */ /* 0x000fe20000000a00 */
[----:B------:R-:W-:Y:S02]  /*0fe0*/  UMOV UR14, UR27 ;  /* 0x0000001b000e7c82 */ /* 0x000fe40008000000 */
[----:B------:R-:W-:Y:S01]  /*0ff0*/  UIADD3.X UR5, URZ, ~UR5, URZ, UP1, !UPT ;  /* 0x800000053f057290 */ /* 0x000fe20008ffe43f */
[----:B------:R-:W-:Y:S01]  /*1000*/  ULDC UR11, c[0x0][0x618] ;  /* 0x00018600000b7ab9 */ /* 0x000fe20000000800 */
[----:B------:R-:W-:-:S02]  /*1010*/  @UP2 UIMAD UR8, UR23, UR10, UR9 ;  /* 0x0000000a170822a4 */ /* 0x000fc4000f8e0209 */
[----:B------:R-:W-:Y:S02]  /*1020*/  UIMAD UR5, UR5, UR20, URZ ;  /* 0x00000014050572a4 */ /* 0x000fe4000f8e023f */
[----:B------:R-:W-:Y:S02]  /*1030*/  UIMAD.WIDE.U32 UR14, UR12, UR20, UR14 ;  /* 0x000000140c0e72a5 */ /* 0x000fe4000f8e000e */
[----:B------:R-:W-:Y:S01]  /*1040*/  UIMAD UR12, UR12, UR21, UR5 ;  /* 0x000000150c0c72a4 */ /* 0x000fe2000f8e0205 */
[----:B------:R-:W-:Y:S01]  /*1050*/  ULDC UR20, c[0x0][0x608] ;  /* 0x0001820000147ab9 */ /* 0x000fe20000000800 */
[----:B------:R-:W-:Y:S02]  /*1060*/  ULDC UR28, c[0x0][0x658] ;  /* 0x00019600001c7ab9 */ /* 0x000fe40000000800 */
[----:B------:R-:W-:Y:S01]  /*1070*/  UIADD3 UR12, UR15, UR12, URZ ;  /* 0x0000000c0f0c7290 */ /* 0x000fe2000fffe03f */
[----:B------:R-:W-:Y:S01]  /*1080*/  UMOV UR9, 0xffffffff ;  /* 0xffffffff00097882 */ /* 0x000fe20000000000 */
[----:B------:R-:W-:-:S02]  /*1090*/  ULDC UR5, c[0x0][0x600] ;  /* 0x0001800000057ab9 */ /* 0x000fc40000000800 */
[----:B------:R-:W-:Y:S02]  /*10a0*/  USHF.R.U64 UR27, UR14, UR11, UR12 ;  /* 0x0000000b0e1b7299 */ /* 0x000fe4000800120c */
[----:B------:R-:W-:Y:S02]  /*10b0*/  USHF.R.U32.HI UR12, URZ, UR11, UR12 ;  /* 0x0000000b3f0c7299 */ /* 0x000fe4000801160c */
[----:B------:R-:W-:Y:S01]  /*10c0*/  USHF.L.U32 UR9, UR9, UR28, URZ ;  /* 0x0000001c09097299 */ /* 0x000fe2000800063f */
[----:B------:R-:W-:Y:S01]  /*10d0*/  ULDC.64 UR10, c[0x0][0x640] ;  /* 0x00019000000a7ab9 */ /* 0x000fe20000000a00 */
[----:B------:R-:W-:Y:S01]  /*10e0*/  USHF.R.U64 UR32, UR27, UR20, UR12 ;  /* 0x000000141b207299 */ /* 0x000fe2000800120c */
[----:B------:R-:W-:Y:S01]  /*10f0*/  ISETP.NE.U32.AND P0, PT, RZ, UR10, PT ;  /* 0x0000000aff007c0c */ /* 0x000fe2000bf05070 */
[----:B------:R-:W-:Y:S02]  /*1100*/  USHF.R.U32.HI UR12, URZ, UR20, UR12 ;  /* 0x000000143f0c7299 */ /* 0x000fe4000801160c */
[----:B------:R-:W-:Y:S01]  /*1110*/  UIADD3 UR26, UR5, -0x1, URZ ;  /* 0xffffffff051a7890 */ /* 0x000fe2000fffe03f */
[----:B------:R-:W-:Y:S01]  /*1120*/  ISETP.NE.AND.EX P0, PT, RZ, UR11, PT, P0 ;  /* 0x0000000bff007c0c */ /* 0x000fe2000bf05300 */
[----:B------:R-:W-:-:S02]  /*1130*/  USHF.R.U64 UR33, UR32, UR28, UR12 ;  /* 0x0000001c20217299 */ /* 0x000fc4000800120c */
[----:B------:R-:W-:Y:S02]  /*1140*/  USHF.R.U32.HI UR14, URZ, UR28, UR12 ;  /* 0x0000001c3f0e7299 */ /* 0x000fe4000801160c */
[----:B------:R-:W-:Y:S01]  /*1150*/  ULOP3.LUT UR12, URZ, UR9, URZ, 0x33, !UPT ;  /* 0x000000093f0c7292 */ /* 0x000fe2000f8e333f */
[----:B------:R-:W-:Y:S01]  /*1160*/  ULDC UR29, c[0x0][0x648] ;  /* 0x00019200001d7ab9 */ /* 0x000fe20000000800 */
[----:B------:R-:W-:Y:S01]  /*1170*/  ULDC UR30, c[0x0][0x638] ;  /* 0x00018e00001e7ab9 */ /* 0x000fe20000000800 */
[----:B------:R-:W-:Y:S01]  /*1180*/  UMOV UR31, 0x1 ;  /* 0x00000001001f7882 */ /* 0x000fe20000000000 */
[----:B------:R-:W-:-:S04]  /*1190*/  UMOV UR9, UR33 ;  /* 0x0000002100097c82 */ /* 0x000fc80008000000 */
[----:B------:R-:W-:Y:S05]  /*11a0*/  @!P0 BRA `(.L_x_13) ;  /* 0x0000000000308947 */ /* 0x000fea0003800000 */
[----:B------:R-:W-:Y:S02]  /*11b0*/  ULDC UR9, c[0x0][0x64c] ;  /* 0x0001930000097ab9 */ /* 0x000fe40000000800 */
        /* <DEDUP_REMOVED lines=8> */
[----:B------:R-:W-:-:S07]  /*1240*/  UIMAD.WIDE.U32.X UR10, UR23, UR11, UR24, UP1 ;  /* 0x0000000b170a72a5 */ /* 0x000fce00088e0418 */
[----:B------:R-:W-:Y:S01]  /*1250*/  UMOV UR9, UR10 ;  /* 0x0000000a00097c82 */ /* 0x000fe20008000000 */
[----:B------:R-:W-:-:S05]  /*1260*/  UMOV UR14, UR11 ;  /* 0x0000000b000e7c82 */ /* 0x000fca0008000000 */
.L_x_13:
[----:B------:R-:W-:Y:S01]  /*1270*/  USHF.R.U64 UR10, UR9, UR29, UR14 ;  /* 0x0000001d090a7299 */ /* 0x000fe2000800120e */
[----:B------:R-:W-:Y:S01]  /*1280*/  IMAD.MOV.U32 R13, RZ, RZ, 0x1 ;  /* 0x00000001ff0d7424 */ /* 0x000fe200078e00ff */
[----:B------:R-:W-:Y:S01]  /*1290*/  USHF.L.U32 UR9, UR31, UR28, URZ ;  /* 0x0000001c1f097299 */ /* 0x000fe2000800063f */
[----:B------:R-:W-:Y:S01]  /*12a0*/  IMAD.U32 R4, RZ, RZ, UR4 ;  /* 0x00000004ff047e24 */ /* 0x000fe2000f8e00ff */
[----:B------:R-:W-:Y:S02]  /*12b0*/  ULOP3.LUT UR12, UR32, UR12, URZ, 0xc0, !UPT ;  /* 0x0000000c200c7292 */ /* 0x000fe4000f8ec03f */
[----:B------:R-:W-:Y:S02]  /*12c0*/  UIADD3 UR11, -UR10, URZ, URZ ;  /* 0x0000003f0a0b7290 */ /* 0x000fe4000fffe13f */
[----:B------:R-:W-:Y:S02]  /*12d0*/  UIMAD UR12, UR9, UR10, UR12 ;  /* 0x0000000a090c72a4 */ /* 0x000fe4000f8e020c */
[----:B------:R-:W-:-:S02]  /*12e0*/  ULOP3.LUT UR26, UR27, UR26, URZ, 0xc0, !UPT ;  /* 0x0000001a1b1a7292 */ /* 0x000fc4000f8ec03f */
[----:B------:R-:W-:Y:S01]  /*12f0*/  UIMAD UR9, UR11, UR30, UR33 ;  /* 0x0000001e0b0972a4 */ /* 0x000fe2000f8e0221 */
[----:B------:R-:W-:Y:S02]  /*1300*/  ULDC UR10, c[0x0][0x610] ;  /* 0x00018400000a7ab9 */ /* 0x000fe40000000800 */
[----:B------:R-:W-:Y:S02]  /*1310*/  UIMAD UR8, UR12, UR10, UR8 ;  /* 0x0000000a0c0872a4 */ /* 0x000fe4000f8e0208 */
[----:B------:R-:W-:-:S04]  /*1320*/  UIMAD UR9, UR9, UR5, UR26 ;  /* 0x00000005090972a4 */ /* 0x000fc8000f8e021a */
[----:B------:R-:W-:Y:S02]  /*1330*/  USEL UR5, UR9, UR8, !UP2 ;  /* 0x0000000809057287 */ /* 0x000fe4000d000000 */
[----:B------:R-:W-:-:S04]  /*1340*/  USEL UR8, UR8, UR9, !UP2 ;  /* 0x0000000908087287 */ /* 0x000fc8000d000000 */
[----:B------:R-:W-:Y:S02]  /*1350*/  IMAD.U32 R3, RZ, RZ, UR5 ;  /* 0x00000005ff037e24 */ /* 0x000fe4000f8e00ff */
[----:B------:R-:W-:-:S07]  /*1360*/  IMAD.U32 R2, RZ, RZ, UR8 ;  /* 0x00000008ff027e24 */ /* 0x000fce000f8e00ff */
.L_x_11:
[----:B------:R-:W-:Y:S05]  /*1370*/  @!P1 BRA `(.L_x_14) ;  /* 0x00000000000c9947 */ /* 0x000fea0003800000 */
[----:B------:R-:W-:Y:S01]  /*1380*/  UCGABAR_WAIT ;  /* 0x0000000000007dc7 */ /* 0x000fe20008000000 */
[----:B------:R-:W-:Y:S01]  /*1390*/  CCTL.IVALL ;  /* 0x00000000ff00798f */ /* 0x000fe20002000000 */
[----:B------:R-:W-:Y:S05]  /*13a0*/  BRA `(.L_x_15) ;  /* 0x0000000000047947 */ /* 0x000fea0003800000 */
.L_x_14:
[----:B------:R-:W-:Y:S06]  /*13b0*/  BAR.SYNC.DEFER_BLOCKING 0x0 ;  /* 0x0000000000007b1d */ /* 0x000fec0000010000 */
.L_x_15:
[----:B------:R-:W-:Y:S02]  /*13c0*/  ULDC UR4, c[0x0][0x28c] ;  /* 0x0000a30000047ab9 */ /* 0x000fe40000000800 */
[----:B------:R-:W-:-:S04]  /*13d0*/  UIADD3 UR4, UR4, 0x7f, URZ ;  /* 0x0000007f04047890 */ /* 0x000fc8000fffe03f */
[----:B------:R-:W-:-:S04]  /*13e0*/  USHF.R.S32.HI UR5, URZ, 0x1f, UR4 ;  /* 0x0000001f3f057899 */ /* 0x000fc80008011404 */
[----:B------:R-:W-:-:S04]  /*13f0*/  ULEA.HI UR5, UR5, UR4, URZ, 0x7 ;  /* 0x0000000405057291 */ /* 0x000fc8000f8f383f */
[----:B------:R-:W-:Y:S01]  /*1400*/  USHF.R.S32.HI UR14, URZ, 0x7, UR5 ;  /* 0x000000073f0e7899 */ /* 0x000fe20008011405 */
[----:B------:R-:W-:Y:S11]  /*1410*/  @!P2 BRA `(.L_x_16) ;  /* 0x0000004400a4a947 */ /* 0x000ff60003800000 */
[----:B------:R-:W-:-:S06]  /*1420*/  UISETP.GT.U32.AND UP1, UPT, UR22, 0x1, UPT ;  /* 0x000000011600788c */ /* 0x000fcc000bf24070 */
[----:B------:R-:W-:-:S13]  /*1430*/  PLOP3.LUT P0, PT, PT, PT, UP1, 0x80, 0x0 ;  /* 0x000000000000781c */ /* 0x000fda0003f0f018 */
[----:B------:R-:W-:Y:S05]  /*1440*/  @P0 EXIT ;  /* 0x000000000000094d */ /* 0x000fea0003800000 */
.L_x_17:
[----:B------:R-:W-:-:S08]  /*1450*/  NOP ;  /* 0x0000000000007918 */ /* 0x000fd00000000000 */
[----:B------:R-:W0:Y:S02]  /*1460*/  USETMAXREG.TRY_ALLOC.CTAPOOL UP1, 0xe8 ;  /* 0x000000e8000079c8 */ /* 0x000e240008020600 */
[----:B0-----:R-:W-:-:S13]  /*1470*/  PLOP3.LUT P0, PT, PT, PT, UP1, 0x80, 0x0 ;  /* 0x000000000000781c */ /* 0x001fda0003f0f018 */
[----:B------:R-:W-:Y:S05]  /*1480*/  @!P0 BRA `(.L_x_17) ;  /* 0xfffffffc00f08947 */ /* 0x000fea000383ffff */
[----:B------:R-:W-:-:S13]  /*1490*/  LOP3.LUT P0, RZ, R13, 0xff, RZ, 0xc0, !PT ;  /* 0x000000ff0dff7812 */ /* 0x000fda000780c0ff */
[----:B------:R-:W-:Y:S05]  /*14a0*/  @!P0 EXIT ;  /* 0x000000000000894d */ /* 0x000fea0003800000 */
[----:B------:R-:W0:Y:S01]  /*14b0*/  S2UR UR5, SR_CgaCtaId ;  /* 0x00000000000579c3 */ /* 0x000e220000008800 */
[CC--:B------:R-:W-:Y:S01]  /*14c0*/  LEA.HI R6, R12.reuse, R7.reuse, RZ, 0x2 ;  /* 0x000000070c067211 */ /* 0x0c0fe200078f10ff */
[----:B------:R-:W-:Y:S01]  /*14d0*/  USHF.R.U32.HI UR4, URZ, 0x2, UR14 ;  /* 0x000000023f047899 */ /* 0x000fe2000801160e */
[----:B------:R-:W-:Y:S01]  /*14e0*/  LEA.HI R14, R12, R7, RZ, 0x5 ;  /* 0x000000070c0e7211 */ /* 0x000fe200078f28ff */
[----:B------:R-:W-:Y:S01]  /*14f0*/  UMOV UR12, 0x400 ;  /* 0x00000400000c7882 */ /* 0x000fe20000000000 */
[--C-:B------:R-:W-:Y:S01]  /*1500*/  SHF.R.S32.HI R13, RZ, 0x2, R6.reuse ;  /* 0x00000002ff0d7819 */ /* 0x100fe20000011406 */
[----:B------:R-:W-:Y:S01]  /*1510*/  ULOP3.LUT UR15, UR14, 0x3, URZ, 0xc0, !UPT ;  /* 0x000000030e0f7892 */ /* 0x000fe2000f8ec03f */
[----:B------:R-:W-:Y:S01]  /*1520*/  SHF.R.S32.HI R12, RZ, 0x1f, R6 ;  /* 0x0000001fff0c7819 */ /* 0x000fe20000011406 */
[----:B------:R-:W-:Y:S01]  /*1530*/  ULOP3.LUT UR4, UR4, 0x1, URZ, 0xc0, !UPT ;  /* 0x0000000104047892 */ /* 0x000fe2000f8ec03f */
[----:B------:R-:W-:Y:S01]  /*1540*/  LOP3.LUT R16, R6, 0xfffffffc, RZ, 0xc0, !PT ;  /* 0xfffffffc06107812 */ /* 0x000fe200078ec0ff */
[----:B------:R-:W-:Y:S01]  /*1550*/  USEL UR15, UR15, URZ, !UP0 ;  /* 0x0000003f0f0f7287 */ /* 0x000fe2000c000000 */
[----:B------:R-:W-:Y:S01]  /*1560*/  LEA.HI R12, R12, R13, RZ, 0x3 ;  /* 0x0000000d0c0c7211 */ /* 0x000fe200078f18ff */
[----:B------:R-:W-:-:S02]  /*1570*/  UISETP.EQ.U32.AND UP0, UPT, UR4, 0x1, !UP0 ;  /* 0x000000010400788c */ /* 0x000fc4000c702070 */
[----:B------:R-:W-:Y:S01]  /*1580*/  IMAD.IADD R16, R7, 0x1, -R16 ;  /* 0x0000000107107824 */ /* 0x000fe200078e0a10 */
[----:B------:R-:W-:Y:S01]  /*1590*/  LOP3.LUT R6, R12, 0xfffffff8, RZ, 0xc0, !PT ;  /* 0xfffffff80c067812 */ /* 0x000fe200078ec0ff */
[----:B------:R-:W-:Y:S01]  /*15a0*/  VIADD R12, R17, 0xffffffff ;  /* 0xffffffff110c7836 */ /* 0x000fe20000000000 */
[----:B------:R-:W-:Y:S01]  /*15b0*/  UISETP.LT.AND UP1, UPT, UR14, 0x1, UPT ;  /* 0x000000010e00788c */ /* 0x000fe2000bf21270 */
[----:B------:R-:W-:Y:S02]  /*15c0*/  ULDC UR6, c[0x0][0x284] ;  /* 0x0000a10000067ab9 */ /* 0x000fe40000000800 */
[----:B------:R-:W-:Y:S01]  /*15d0*/  IMAD.IADD R6, R13, 0x1, -R6 ;  /* 0x000000010d067824 */ /* 0x000fe200078e0a06 */
[C---:B------:R-:W-:Y:S01]  /*15e0*/  ISETP.NE.AND P0, PT, R12.reuse, RZ, PT ;  /* 0x000000ff0c00720c */ /* 0x040fe20003f05270 */
[----:B------:R-:W-:Y:S01]  /*15f0*/  IMAD.SHL.U32 R12, R12, 0x8, RZ ;  /* 0x000000080c0c7824 */ /* 0x000fe200078e00ff */
[----:B------:R-:W-:Y:S01]  /*1600*/  SHF.R.S32.HI R13, RZ, 0x5, R14 ;  /* 0x00000005ff0d7819 */ /* 0x000fe2000001140e */
[----:B0-----:R-:W-:Y:S01]  /*1610*/  ULEA UR12, UR5, UR12, 0x18 ;  /* 0x0000000c050c7291 */ /* 0x001fe2000f8ec03f */
[--C-:B------:R-:W-:Y:S01]  /*1620*/  SHF.R.S32.HI R7, RZ, 0x1f, R6.reuse ;  /* 0x0000001fff077819 */ /* 0x100fe20000011406 */
[----:B------:R-:W-:Y:S01]  /*1630*/  USEL UR20, UR14, 0x1, UP1 ;  /* 0x000000010e147887 */ /* 0x000fe20008800000 */
[----:B------:R-:W-:Y:S01]  /*1640*/  LOP3.LUT R12, R12, 0x8, RZ, 0xc0, !PT ;  /* 0x000000080c0c7812 */ /* 0x000fe200078ec0ff */
[----:B------:R-:W-:Y:S01]  /*1650*/  UIADD3 UR4, UR12, 0x180, URZ ;  /* 0x000001800c047890 */ /* 0x000fe2000fffe03f */
[C-C-:B------:R-:W-:Y:S01]  /*1660*/  IMAD R19, R13.reuse, -0x10, -R6.reuse ;  /* 0xfffffff00d137824 */ /* 0x140fe200078e0a06 */
[----:B------:R-:W-:Y:S01]  /*1670*/  UIADD3 UR5, UR12, 0x8180, URZ ;  /* 0x000081800c057890 */ /* 0x000fe2000fffe03f */
[----:B------:R-:W-:Y:S01]  /*1680*/  IMAD.WIDE R6, R13, 0x10, R6 ;  /* 0x000000100d067825 */ /* 0x000fe200078e0206 */
[----:B------:R-:W-:Y:S01]  /*1690*/  UIADD3 UR26, UR12, 0x50, URZ ;  /* 0x000000500c1a7890 */ /* 0x000fe2000fffe03f */
[----:B------:R-:W-:Y:S01]  /*16a0*/  SEL R86, RZ, 0x1, P0 ;  /* 0x00000001ff567807 */ /* 0x000fe20000000000 */
[----:B------:R-:W-:Y:S01]  /*16b0*/  USHF.R.U32.HI UR4, URZ, 0x4, UR4 ;  /* 0x000000043f047899 */ /* 0x000fe20008011604 */
[C---:B------:R-:W-:Y:S01]  /*16c0*/  LOP3.LUT R87, R12.reuse, 0x8, RZ, 0x3c, !PT ;  /* 0x000000080c577812 */ /* 0x040fe200078e3cff */
[----:B------:R-:W-:Y:S01]  /*16d0*/  USHF.R.U32.HI UR5, URZ, 0x4, UR5 ;  /* 0x000000043f057899 */ /* 0x000fe20008011605 */
[----:B------:R-:W-:Y:S01]  /*16e0*/  LOP3.LUT R18, R12, 0x18, RZ, 0x3c, !PT ;  /* 0x000000180c127812 */ /* 0x000fe200078e3cff */
[----:B------:R-:W-:Y:S01]  /*16f0*/  ULOP3.LUT UR4, UR4, 0x3fff, URZ, 0xc0, !UPT ;  /* 0x00003fff04047892 */ /* 0x000fe2000f8ec03f */
[----:B------:R-:W-:Y:S01]  /*1700*/  LEA R17, R17, UR26, 0x3 ;  /* 0x0000001a11117c11 */ /* 0x000fe2000f8e18ff */
[----:B------:R-:W-:Y:S01]  /*1710*/  ULOP3.LUT UR5, UR5, 0x3fff, URZ, 0xc0, !UPT ;  /* 0x00003fff05057892 */ /* 0x000fe2000f8ec03f */
[----:B------:R-:W-:Y:S01]  /*1720*/  VIADD R19, R19, UR6 ;  /* 0x0000000613137c36 */ /* 0x000fe20008000000 */
[----:B------:R-:W-:-:S02]  /*1730*/  ULOP3.LUT UR24, UR7, 0x1, URZ, 0xfc, !UPT ;  /* 0x0000000107187892 */ /* 0x000fc4000f8efc3f */
[----:B------:R-:W-:Y:S02]  /*1740*/  USHF.L.U32 UR25, UR14, 0x1, URZ ;  /* 0x000000010e197899 */ /* 0x000fe4000800063f */
[----:B------:R-:W-:Y:S02]  /*1750*/  UIADD3 UR20, -UR20, UR14, URZ ;  /* 0x0000000e14147290 */ /* 0x000fe4000fffe13f */
[----:B------:R-:W-:Y:S02]  /*1760*/  USEL UR21, URZ, 0x1, !UP0 ;  /* 0x000000013f157887 */ /* 0x000fe4000c000000 */
[----:B------:R-:W-:Y:S02]  /*1770*/  ULOP3.LUT UR22, UR4, 0x10000, URZ, 0xfc, !UPT ;  /* 0x0001000004167892 */ /* 0x000fe4000f8efc3f */
[----:B------:R-:W-:-:S12]  /*1780*/  ULOP3.LUT UR23, UR5, 0x10000, URZ, 0xfc, !UPT ;  /* 0x0001000005177892 */ /* 0x000fd8000f8efc3f */
.L_x_108:
[----:B------:R-:W-:Y:S01]  /*1790*/  SHF.L.U32 R12, R86, 0x1f, RZ ;  /* 0x0000001f560c7819 */ /* 0x000fe200000006ff */
[----:B------:R-:W0:Y:S01]  /*17a0*/  LDC R13, c[0x0][0x28c] ;  /* 0x0000a300ff0d7b82 */ /* 0x000e220000000800 */
[----:B------:R-:W-:Y:S01]  /*17b0*/  UMOV UR4, URZ ;  /* 0x0000003f00047c82 */ /* 0x000fe20008000000 */
[----:B------:R-:W-:Y:S01]  /*17c0*/  UMOV UR27, UR15 ;  /* 0x0000000f001b7c82 */ /* 0x000fe20008000000 */
[----:B-1----:R-:W1:Y:S01]  /*17d0*/  SYNCS.PHASECHK.TRANS64.TRYWAIT P0, [R17+URZ+-0x8], R12 ;  /* 0xfffff80c110075a7 */ /* 0x002e62000800017f */
[----:B0-----:R-:W-:Y:S01]  /*17e0*/  ISETP.GE.AND P1, PT, R13, 0x1, PT ;  /* 0x000000010d00780c */ /* 0x001fe20003f26270 */
[----:B-1-3--:R-:W-:-:S12]  /*17f0*/  @!P0 BRA `(.L_x_18) ;  /* 0x0000005000f88947 */ /* 0x00afd80003800000 */
.L_x_130:
[----:B------:R-:W-:Y:S01]  /*1800*/  UMOV UR5, URZ ;  /* 0x0000003f00057c82 */ /* 0x000fe20008000000 */
[----:B------:R-:W-:Y:S01]  /*1810*/  UMOV UR6, URZ ;  /* 0x0000003f00067c82 */ /* 0x000fe20008000000 */
[----:B------:R-:W-:Y:S02]  /*1820*/  CS2R R20, SRZ ;  /* 0x0000000000147805 */ /* 0x000fe4000001ff00 */
[----:B------:R-:W-:Y:S02]  /*1830*/  CS2R R56, SRZ ;  /* 0x0000000000387805 */ /* 0x000fe4000001ff00 */
[----:B------:R-:W-:Y:S02]  /*1840*/  CS2R R58, SRZ ;  /* 0x00000000003a7805 */ /* 0x000fe4000001ff00 */
[----:B------:R-:W-:Y:S02]  /*1850*/  CS2R R60, SRZ ;  /* 0x00000000003c7805 */ /* 0x000fe4000001ff00 */
[----:B------:R-:W-:-:S02]  /*1860*/  CS2R R62, SRZ ;  /* 0x00000000003e7805 */ /* 0x000fc4000001ff00 */
[----:B------:R-:W-:Y:S02]  /*1870*/  CS2R R64, SRZ ;  /* 0x0000000000407805 */ /* 0x000fe4000001ff00 */
        /* <DEDUP_REMOVED lines=9> */
[----:B------:R-:W-:Y:S01]  /*1910*/  CS2R R84, SRZ ;  /* 0x0000000000547805 */ /* 0x000fe2000001ff00 */
[----:B------:R-:W-:Y:S01]  /*1920*/  IMAD.U32 R22, RZ, RZ, UR21 ;  /* 0x00000015ff167e24 */ /* 0x000fe2000f8e00ff */
        /* <DEDUP_REMOVED lines=15> */
[----:B------:R-:W-:Y:S01]  /*1a20*/  CS2R R54, SRZ ;  /* 0x0000000000367805 */ /* 0x000fe2000001ff00 */
[----:B------:R-:W-:Y:S06]  /*1a30*/  @!P1 BRA `(.L_x_19) ;  /* 0x00000004008c9947 */ /* 0x000fec0003800000 */
[----:B------:R-:W-:-:S06]  /*1a40*/  UISETP.NE.AND UP0, UPT, UR24, 0x3, UPT ;  /* 0x000000031800788c */ /* 0x000fcc000bf05270 */
[----:B------:R-:W-:-:S13]  /*1a50*/  PLOP3.LUT P1, PT, PT, PT, UP0, 0x80, 0x0 ;  /* 0x000000000000781c */ /* 0x000fda0003f2f008 */
[----:B------:R-:W-:Y:S05]  /*1a60*/  @!P1 BRA `(.L_x_20) ;  /* 0x0000000000049947 */ /* 0x000fea0003800000 */
[----:B------:R-:W-:Y:S01]  /*1a70*/  BPT.TRAP 0x1 ;  /* 0x000000040000795c */ /* 0x000fe20000300000 */
.L_x_20:
[----:B------:R-:W-:Y:S01]  /*1a80*/  ULEA UR4, UR15, UR12, 0x3 ;  /* 0x0000000c0f047291 */ /* 0x000fe2000f8e183f */
[----:B0-----:R-:W-:-:S05]  /*1a90*/  IMAD.U32 R12, RZ, RZ, UR21 ;  /* 0x00000015ff0c7e24 */ /* 0x001fca000f8e00ff */
[----:B------:R-:W-:-:S04]  /*1aa0*/  SHF.L.U32 R12, R12, 0x1f, RZ ;  /* 0x0000001f0c0c7819 */ /* 0x000fc800000006ff */
[----:B------:R0:W1:Y:S01]  /*1ab0*/  SYNCS.PHASECHK.TRANS64.TRYWAIT P0, [UR4], R12 ;  /* 0x0000000cff0075a7 */ /* 0x0000620008000144 */
[----:B------:R-:W-:Y:S05]  /*1ac0*/  @!P1 BRA `(.L_x_21) ;  /* 0x0000000000049947 */ /* 0x000fea0003800000 */
[----:B------:R-:W-:Y:S01]  /*1ad0*/  BPT.TRAP 0x1 ;  /* 0x000000040000795c */ /* 0x000fe20000300000 */
.L_x_21:
[----:B-1----:R-:W-:Y:S05]  /*1ae0*/  @P0 BRA `(.L_x_22) ;  /* 0x0000000000080947 */ /* 0x002fea0003800000 */
[----:B------:R-:W1:Y:S02]  /*1af0*/  SYNCS.PHASECHK.TRANS64.TRYWAIT P0, [UR4], R12 ;  /* 0x0000000cff0075a7 */ /* 0x000e640008000144 */
[----:B-1----:R-:W-:Y:S05]  /*1b00*/  @!P0 BRA `(.L_x_23) ;  /* 0x0000005000488947 */ /* 0x002fea0003800000 */
.L_x_22:
[----:B------:R-:W-:Y:S01]  /*1b10*/  ULEA UR4, UR15, UR22, 0x9 ;  /* 0x000000160f047291 */ /* 0x000fe2000f8e483f */
[----:B------:R-:W-:Y:S01]  /*1b20*/  WARPGROUP.ARRIVE ;  /* 0x00000000000079c5 */ /* 0x000fe20000000000 */
[----:B------:R-:W-:Y:S01]  /*1b30*/  ULEA UR5, UR15, UR23, 0x9 ;  /* 0x000000170f057291 */ /* 0x000fe2000f8e483f */
[----:B------:R-:W-:Y:S01]  /*1b40*/  CS2R R20, SRZ ;  /* 0x0000000000147805 */ /* 0x000fe2000001ff00 */
[----:B------:R-:W-:Y:S01]  /*1b50*/  UMOV UR9, 0x40000040 ;  /* 0x4000004000097882 */ /* 0x000fe20000000000 */
[----:B------:R-:W-:Y:S01]  /*1b60*/  UMOV UR11, 0x40000040 ;  /* 0x40000040000b7882 */ /* 0x000fe20000000000 */
[----:B------:R-:W-:Y:S01]  /*1b70*/  CS2R R56, SRZ ;  /* 0x0000000000387805 */ /* 0x000fe2000001ff00 */
[----:B------:R-:W-:Y:S01]  /*1b80*/  UMOV UR8, UR4 ;  /* 0x0000000400087c82 */ /* 0x000fe20008000000 */
[----:B------:R-:W-:Y:S01]  /*1b90*/  CS2R R58, SRZ ;  /* 0x00000000003a7805 */ /* 0x000fe2000001ff00 */
[----:B------:R-:W-:Y:S01]  /*1ba0*/  UMOV UR10, UR5 ;  /* 0x00000005000a7c82 */ /* 0x000fe20008000000 */
[----:B------:R-:W-:Y:S01]  /*1bb0*/  CS2R R60, SRZ ;  /* 0x00000000003c7805 */ /* 0x000fe2000001ff00 */
[----:B------:R-:W-:Y:S01]  /*1bc0*/  QGMMA.64x64x32.F32.E4M3.E4M3 R24, gdesc[UR8], RZ, !UPT ;  /* 0x00e00000081879f3 */ /* 0x000fe2000c7008ff */
[----:B------:R-:W-:Y:S01]  /*1bd0*/  UIADD3 UR8, UR4, 0x2, URZ ;  /* 0x0000000204087890 */ /* 0x000fe2000fffe03f */
[----:B------:R-:W-:Y:S01]  /*1be0*/  CS2R R62, SRZ ;  /* 0x00000000003e7805 */ /* 0x000fe2000001ff00 */
[----:B------:R-:W-:Y:S01]  /*1bf0*/  UIADD3 UR10, UR5, 0x2, URZ ;  /* 0x00000002050a7890 */ /* 0x000fe2000fffe03f */
[----:B------:R-:W-:Y:S01]  /*1c00*/  CS2R R64, SRZ ;  /* 0x0000000000407805 */ /* 0x000fe2000001ff00 */
[----:B------:R-:W-:Y:S01]  /*1c10*/  UMOV UR9, 0x40000040 ;  /* 0x4000004000097882 */ /* 0x000fe20000000000 */
[----:B------:R-:W-:Y:S01]  /*1c20*/  UMOV UR11, 0x40000040 ;  /* 0x40000040000b7882 */ /* 0x000fe20000000000 */
        /* <DEDUP_REMOVED lines=10> */
[----:B------:R-:W-:Y:S01]  /*1cd0*/  QGMMA.64x64x32.F32.E4M3.E4M3 R24, gdesc[UR8], R24 ;  /* 0x00e00000081879f3 */ /* 0x000fe20008700818 */
[----:B------:R-:W-:Y:S02]  /*1ce0*/  UIADD3 UR8, UR4, 0x4, URZ ;  /* 0x0000000404087890 */ /* 0x000fe4000fffe03f */
[----:B------:R-:W-:Y:S01]  /*1cf0*/  UIADD3 UR10, UR5, 0x4, URZ ;  /* 0x00000004050a7890 */ /* 0x000fe2000fffe03f */
[----:B------:R-:W-:Y:S01]  /*1d00*/  UMOV UR9, 0x40000040 ;  /* 0x4000004000097882 */ /* 0x000fe20000000000 */
[----:B------:R-:W-:-:S07]  /*1d10*/  UMOV UR11, 0x40000040 ;  /* 0x40000040000b7882 */ /* 0x000fce0000000000 */
[----:B------:R-:W-:Y:S01]  /*1d20*/  QGMMA.64x64x32.F32.E4M3.E4M3 R24, gdesc[UR8], R24 ;  /* 0x00e00000081879f3 */ /* 0x000fe20008700818 */
[----:B------:R-:W-:Y:S02]  /*1d30*/  UIADD3 UR10, UR5, 0x6, URZ ;  /* 0x00000006050a7890 */ /* 0x000fe4000fffe03f */
[----:B------:R-:W-:Y:S01]  /*1d40*/  UIADD3 UR8, UR4, 0x6, URZ ;  /* 0x0000000604087890 */ /* 0x000fe2000fffe03f */
[----:B------:R-:W-:Y:S01]  /*1d50*/  ULDC UR5, c[0x0][0x50c] ;  /* 0x0001430000057ab9 */ /* 0x000fe20000000800 */
[----:B------:R-:W-:Y:S01]  /*1d60*/  UMOV UR9, 0x40000040 ;  /* 0x4000004000097882 */ /* 0x000fe20000000000 */
[----:B------:R-:W-:Y:S01]  /*1d70*/  UISETP.NE.AND UP0, UPT, UR5, 0x4, UPT ;  /* 0x000000040500788c */ /* 0x000fe2000bf05270 */
[----:B------:R-:W-:Y:S01]  /*1d80*/  UMOV UR11, 0x40000040 ;  /* 0x40000040000b7882 */ /* 0x000fe20000000000 */
[----:B------:R-:W-:Y:S02]  /*1d90*/  UMOV UR4, 0x4 ;  /* 0x0000000400047882 */ /* 0x000fe40000000000 */
[----:B------:R-:W-:-:S06]  /*1da0*/  USEL UR5, URZ, 0x1, UP0 ;  /* 0x000000013f057887 */ /* 0x000fcc0008000000 */
[----:B------:R-:W-:Y:S01]  /*1db0*/  ISETP.NE.AND P0, PT, RZ, UR5, PT ;  /* 0x00000005ff007c0c */ /* 0x000fe2000bf05270 */
[----:B------:R-:W-:-:S12]  /*1dc0*/  QGMMA.64x64x32.F32.E4M3.E4M3 R24, gdesc[UR8], R24, gsb0 ;  /* 0x00e00000081879f3 */ /* 0x000fd80008000818 */
[----:B------:R-:W-:Y:S05]  /*1dd0*/  @!P0 BRA `(.L_x_24) ;  /* 0x0000000000888947 */ /* 0x000fea0003800000 */
[----:B------:R-:W-:Y:S02]  /*1de0*/  WARPGROUP.DEPBAR.LE gsb0, 0x0 ;  /* 0x00008000000079c5 */ /* 0x000fe40000010000 */
[----:B------:R-:W-:-:S01]  /*1df0*/  FADD R85, RZ, R24 ;  /* 0x00000018ff557221 */ /* 0x000fc20000000000 */
[----:B------:R-:W-:Y:S01]  /*1e00*/  FADD R84, RZ, R25 ;  /* 0x00000019ff547221 */ /* 0x000fe20000000000 */
        /* <DEDUP_REMOVED lines=30> */
[----:B------:R-:W-:-:S06]  /*1ff0*/  UMOV UR4, URZ ;  /* 0x0000003f00047c82 */ /* 0x000fcc0008000000 */
.L_x_24:
[----:B------:R-:W-:-:S04]  /*2000*/  UIADD3 UR27, UR15, 0x1, URZ ;  /* 0x000000010f1b7890 */ /* 0x000fc8000fffe03f */
[----:B------:R-:W-:-:S04]  /*2010*/  UISETP.NE.AND UP0, UPT, UR27, 0x4, UPT ;  /* 0x000000041b00788c */ /* 0x000fc8000bf05270 */
[----:B------:R-:W-:Y:S02]  /*2020*/  USEL UR6, URZ, 0x1, UP0 ;  /* 0x000000013f067887 */ /* 0x000fe40008000000 */
[----:B------:R-:W-:Y:S02]  /*2030*/  USEL UR27, UR27, URZ, UP0 ;  /* 0x0000003f1b1b7287 */ /* 0x000fe40008000000 */
[----:B------:R-:W-:-:S06]  /*2040*/  ULOP3.LUT UR6, UR21, UR6, URZ, 0x3c, !UPT ;  /* 0x0000000615067292 */ /* 0x000fcc000f8e3c3f */
[----:B------:R-:W-:Y:S01]  /*2050*/  IMAD.U32 R22, RZ, RZ, UR6 ;  /* 0x00000006ff167e24 */ /* 0x000fe2000f8e00ff */
[----:B------:R-:W-:-:S06]  /*2060*/  UMOV UR6, 0x1 ;  /* 0x0000000100067882 */ /* 0x000fcc0000000000 */
.L_x_19:
[----:B------:R-:W-:-:S06]  /*2070*/  UISETP.GE.AND UP0, UPT, UR20, 0x1, UPT ;  /* 0x000000011400788c */ /* 0x000fcc000bf06270 */
[----:B------:R-:W-:-:S13]  /*2080*/  PLOP3.LUT P0, PT, PT, PT, UP0, 0x80, 0x0 ;  /* 0x000000000000781c */ /* 0x000fda0003f0f008 */
[----:B------:R-:W-:Y:S05]  /*2090*/  @!P0 BRA `(.L_x_25) ;  /* 0x0000000400a08947 */ /* 0x000fea0003800000 */
[----:B01----:R-:W-:Y:S01]  /*20a0*/  IMAD.U32 R12, RZ, RZ, UR20 ;  /* 0x00000014ff0c7e24 */ /* 0x003fe2000f8e00ff */
[----:B------:R-:W-:Y:S01]  /*20b0*/  ULDC UR28, c[0x0][0x50c] ;  /* 0x00014300001c7ab9 */ /* 0x000fe20000000800 */
[----:B------:R-:W-:-:S07]  /*20c0*/  IMAD.U32 R13, RZ, RZ, UR15 ;  /* 0x0000000fff0d7e24 */ /* 0x000fce000f8e00ff */
.L_x_33:
[----:B------:R-:W-:-:S06]  /*20d0*/  UISETP.NE.AND UP0, UPT, UR24, 0x3, UPT ;  /* 0x000000031800788c */ /* 0x000fcc000bf05270 */
[----:B------:R-:W-:-:S13]  /*20e0*/  PLOP3.LUT P1, PT, PT, PT, UP0, 0x80, 0x0 ;  /* 0x000000000000781c */ /* 0x000fda0003f2f008 */
[----:B------:R-:W-:Y:S05]  /*20f0*/  @!P1 BRA `(.L_x_26) ;  /* 0x0000000000049947 */ /* 0x000fea0003800000 */
[----:B------:R-:W-:Y:S01]  /*2100*/  BPT.TRAP 0x1 ;  /* 0x000000040000795c */ /* 0x000fe20000300000 */
.L_x_26:
[----:B------:R-:W-:Y:S01]  /*2110*/  ULEA UR8, UR27, UR12, 0x3 ;  /* 0x0000000c1b087291 */ /* 0x000fe2000f8e183f */
[----:B------:R-:W-:-:S08]  /*2120*/  SHF.L.U32 R14, R22, 0x1f, RZ ;  /* 0x0000001f160e7819 */ /* 0x000fd000000006ff */
[----:B------:R0:W1:Y:S01]  /*2130*/  SYNCS.PHASECHK.TRANS64.TRYWAIT P0, [UR8], R14 ;  /* 0x0000000eff0075a7 */ /* 0x0000620008000148 */
[----:B------:R-:W-:Y:S05]  /*2140*/  @!P1 BRA `(.L_x_27) ;  /* 0x0000000000049947 */ /* 0x000fea0003800000 */
[----:B------:R-:W-:Y:S01]  /*2150*/  BPT.TRAP 0x1 ;  /* 0x000000040000795c */ /* 0x000fe20000300000 */
.L_x_27:
[----:B-1----:R-:W-:Y:S05]  /*2160*/  @P0 BRA `(.L_x_28) ;  /* 0x0000000000080947 */ /* 0x002fea0003800000 */
[----:B------:R-:W1:Y:S02]  /*2170*/  SYNCS.PHASECHK.TRANS64.TRYWAIT P0, [UR8], R14 ;  /* 0x0000000eff0075a7 */ /* 0x000e640008000148 */
[----:B-1----:R-:W-:Y:S05]  /*2180*/  @!P0 BRA `(.L_x_29) ;  /* 0x0000004800c08947 */ /* 0x002fea0003800000 */
.L_x_28:
[----:B------:R-:W-:Y:S01]  /*2190*/  UISETP.NE.AND UP0, UPT, UR5, URZ, UPT ;  /* 0x0000003f0500728c */ /* 0x000fe2000bf05270 */
[----:B------:R-:W-:Y:S01]  /*21a0*/  WARPGROUP.ARRIVE ;  /* 0x00000000000079c5 */ /* 0x000fe20000000000 */
[----:B------:R-:W-:Y:S02]  /*21b0*/  ULEA UR5, UR27, UR22, 0x9 ;  /* 0x000000161b057291 */ /* 0x000fe4000f8e483f */
[----:B------:R-:W-:Y:S01]  /*21c0*/  USEL UR6, UR6, URZ, !UP0 ;  /* 0x0000003f06067287 */ /* 0x000fe2000c000000 */
[----:B------:R-:W-:Y:S01]  /*21d0*/  UMOV UR9, 0x40000040 ;  /* 0x4000004000097882 */ /* 0x000fe20000000000 */
[----:B------:R-:W-:Y:S02]  /*21e0*/  UMOV UR11, 0x40000040 ;  /* 0x40000040000b7882 */ /* 0x000fe40000000000 */
[----:B------:R-:W-:Y:S02]  /*21f0*/  UISETP.NE.U32.AND UP0, UPT, UR6, URZ, UPT ;  /* 0x0000003f0600728c */ /* 0x000fe4000bf05070 */
[----:B------:R-:W-:Y:S01]  /*2200*/  ULEA UR6, UR27, UR23, 0x9 ;  /* 0x000000171b067291 */ /* 0x000fe2000f8e483f */
[----:B------:R-:W-:Y:S01]  /*2210*/  UMOV UR8, UR5 ;  /* 0x0000000500087c82 */ /* 0x000fe20008000000 */
[----:B------:R-:W-:-:S05]  /*2220*/  UIADD3 UR4, UR4, 0x4, URZ ;  /* 0x0000000404047890 */ /* 0x000fca000fffe03f */
[----:B------:R-:W-:Y:S02]  /*2230*/  UMOV UR10, UR6 ;  /* 0x00000006000a7c82 */ /* 0x000fe40008000000 */
[----:B------:R-:W-:Y:S01]  /*2240*/  QGMMA.64x64x32.F32.E4M3.E4M3 R24, gdesc[UR8], R24, UP0 ;  /* 0x00e00000081879f3 */ /* 0x000fe2000bf00818 */
[----:B------:R-:W-:Y:S02]  /*2250*/  UIADD3 UR8, UR5, 0x2, URZ ;  /* 0x0000000205087890 */ /* 0x000fe4000fffe03f */
[----:B------:R-:W-:Y:S01]  /*2260*/  UIADD3 UR10, UR6, 0x2, URZ ;  /* 0x00000002060a7890 */ /* 0x000fe2000fffe03f */
[----:B------:R-:W-:Y:S01]  /*2270*/  UMOV UR9, 0x40000040 ;  /* 0x4000004000097882 */ /* 0x000fe20000000000 */
[----:B------:R-:W-:Y:S01]  /*2280*/  UMOV UR11, 0x40000040 ;  /* 0x40000040000b7882 */ /* 0x000fe20000000000 */
[----:B------:R-:W-:-:S06]  /*2290*/  UISETP.NE.AND UP0, UPT, UR4, UR28, UPT ;  /* 0x0000001c0400728c */ /* 0x000fcc000bf05270 */
        /* <DEDUP_REMOVED lines=8> */
[----:B------:R-:W-:Y:S01]  /*2320*/  UMOV UR9, 0x40000040 ;  /* 0x4000004000097882 */ /* 0x000fe20000000000 */
[----:B------:R-:W-:Y:S01]  /*2330*/  UMOV UR11, 0x40000040 ;  /* 0x40000040000b7882 */ /* 0x000fe20000000000 */
[----:B------:R-:W-:-:S06]  /*2340*/  USEL UR5, URZ, 0x1, UP0 ;  /* 0x000000013f057887 */ /* 0x000fcc0008000000 */
[----:B------:R-:W-:Y:S01]  /*2350*/  ISETP.NE.AND P0, PT, RZ, UR5, PT ;  /* 0x00000005ff007c0c */ /* 0x000fe2000bf05270 */
[----:B------:R-:W-:Y:S03]  /*2360*/  QGMMA.64x64x32.F32.E4M3.E4M3 R24, gdesc[UR8], R24, gsb0 ;  /* 0x00e00000081879f3 */ /* 0x000fe60008000818 */
[----:B------:R-:W-:-:S09]  /*2370*/  WARPGROUP.DEPBAR.LE gsb0, 0x1 ;  /* 0x00008000000079c5 */ /* 0x000fd20000010100 */
[----:B------:R-:W-:Y:S05]  /*2380*/  @!P0 BRA `(.L_x_30) ;  /* 0x0000000000888947 */ /* 0x000fea0003800000 */
[----:B------:R-:W-:Y:S02]  /*2390*/  WARPGROUP.DEPBAR.LE gsb0, 0x0 ;  /* 0x00008000000079c5 */ /* 0x000fe40000010000 */
[----:B------:R-:W-:-:S01]  /*23a0*/  FADD R85, R24, R85 ;  /* 0x0000005518557221 */ /* 0x000fc20000000000 */
[----:B------:R-:W-:Y:S01]  /*23b0*/  FADD R84, R25, R84 ;  /* 0x0000005419547221 */ /* 0x000fe20000000000 */
        /* <DEDUP_REMOVED lines=30> */
[----:B------:R-:W-:-:S06]  /*25a0*/  UMOV UR4, URZ ;  /* 0x0000003f00047c82 */ /* 0x000fcc0008000000 */
.L_x_30:
[----:B------:R-:W-:Y:S05]  /*25b0*/  @!P1 BRA `(.L_x_31) ;  /* 0x0000000000049947 */ /* 0x000fea0003800000 */
[----:B------:R-:W-:Y:S01]  /*25c0*/  BPT.TRAP 0x1 ;  /* 0x000000040000795c */ /* 0x000fe20000300000 */
.L_x_31:
[----:B------:R-:W-:Y:S01]  /*25d0*/  ISETP.NE.AND P0, PT, R9, RZ, PT ;  /* 0x000000ff0900720c */ /* 0x000fe20003f05270 */
[----:B------:R-:W-:-:S12]  /*25e0*/  UISETP.GT.U32.AND UP0, UPT, UR7, 0x1, UPT ;  /* 0x000000010700788c */ /* 0x000fd8000bf04070 */
[----:B01----:R-:W-:-:S05]  /*25f0*/  @P0 LEA R14, R13, UR12, 0x3 ;  /* 0x0000000c0d0e0c11 */ /* 0x003fca000f8e18ff */
[----:B------:R-:W-:-:S05]  /*2600*/  @P0 VIADD R15, R14, 0x20 ;  /* 0x000000200e0f0836 */ /* 0x000fca0000000000 */
[----:B------:R-:W-:-:S04]  /*2610*/  @P0 PRMT R15, R8, 0x654, R15 ;  /* 0x00000654080f0816 */ /* 0x000fc8000000000f */
[----:B------:R0:W-:Y:S01]  /*2620*/  @P0 SYNCS.ARRIVE.TRANS64.RED.A1T0 RZ, [R15+URZ], RZ ;  /* 0x000000ff0fff09a7 */ /* 0x0001e2000810043f */
[----:B------:R-:W-:-:S13]  /*2630*/  PLOP3.LUT P0, PT, PT, PT, UP0, 0x80, 0x0 ;  /* 0x000000000000781c */ /* 0x000fda0003f0f008 */
[----:B0-----:R-:W-:Y:S05]  /*2640*/  @P0 BRA `(.L_x_32) ;  /* 0x0000000000040947 */ /* 0x001fea0003800000 */
[----:B------:R-:W-:Y:S01]  /*2650*/  BPT.TRAP 0x1 ;  /* 0x000000040000795c */ /* 0x000fe20000300000 */
.L_x_32:
[----:B------:R-:W-:Y:S01]  /*2660*/  UIADD3 UR27, UR27, 0x1, URZ ;  /* 0x000000011b1b7890 */ /* 0x000fe2000fffe03f */
[C---:B------:R-:W-:Y:S01]  /*2670*/  ISETP.GT.AND P1, PT, R12.reuse, 0x1, PT ;  /* 0x000000010c00780c */ /* 0x040fe20003f24270 */
[----:B------:R-:W-:Y:S02]  /*2680*/  VIADD R13, R13, 0x1 ;  /* 0x000000010d0d7836 */ /* 0x000fe40000000000 */
[----:B------:R-:W-:Y:S01]  /*2690*/  UISETP.NE.AND UP0, UPT, UR27, 0x4, UPT ;  /* 0x000000041b00788c */ /* 0x000fe2000bf05270 */
[----:B------:R-:W-:Y:S02]  /*26a0*/  VIADD R12, R12, 0xffffffff ;  /* 0xffffffff0c0c7836 */ /* 0x000fe40000000000 */
[C---:B------:R-:W-:Y:S01]  /*26b0*/  ISETP.NE.AND P0, PT, R13.reuse, 0x4, PT ;  /* 0x000000040d00780c */ /* 0x040fe20003f05270 */
[----:B------:R-:W-:Y:S02]  /*26c0*/  USEL UR6, URZ, 0x1, UP0 ;  /* 0x000000013f067887 */ /* 0x000fe40008000000 */
[----:B------:R-:W-:Y:S01]  /*26d0*/  USEL UR27, UR27, URZ, UP0 ;  /* 0x0000003f1b1b7287 */ /* 0x000fe20008000000 */
[----:B------:R-:W-:-:S03]  /*26e0*/  SEL R13, R13, RZ, P0 ;  /* 0x000000ff0d0d7207 */ /* 0x000fc60000000000 */
[----:B------:R-:W-:Y:S01]  /*26f0*/  LOP3.LUT R22, R22, UR6, RZ, 0x3c, !PT ;  /* 0x0000000616167c12 */ /* 0x000fe2000f8e3cff */
[----:B------:R-:W-:Y:S01]  /*2700*/  UMOV UR6, 0x1 ;  /* 0x0000000100067882 */ /* 0x000fe20000000000 */
[----:B------:R-:W-:Y:S06]  /*2710*/  @P1 BRA `(.L_x_33) ;  /* 0xfffffff8006c1947 */ /* 0x000fec000383ffff */
.L_x_25:
[----:B------:R-:W-:Y:S01]  /*2720*/  UISETP.NE.AND UP0, UPT, UR4, URZ, UPT ;  /* 0x0000003f0400728c */ /* 0x000fe2000bf05270 */
[----:B01----:R-:W0:Y:S03]  /*2730*/  LDC R12, c[0x0][0x28c] ;  /* 0x0000a300ff0c7b82 */ /* 0x003e260000000800 */
[----:B------:R-:W-:-:S06]  /*2740*/  USEL UR4, URZ, 0x1, !UP0 ;  /* 0x000000013f047887 */ /* 0x000fcc000c000000 */
[----:B------:R-:W-:-:S13]  /*2750*/  ISETP.NE.AND P0, PT, RZ, UR4, PT ;  /* 0x00000004ff007c0c */ /* 0x000fda000bf05270 */
[----:B------:R-:W-:Y:S05]  /*2760*/  @!P0 BRA `(.L_x_34) ;  /* 0x0000000000848947 */ /* 0x000fea0003800000 */
[----:B------:R-:W-:Y:S02]  /*2770*/  WARPGROUP.DEPBAR.LE gsb0, 0x0 ;  /* 0x00008000000079c5 */ /* 0x000fe40000010000 */
[----:B------:R-:W-:Y:S01]  /*2780*/  FADD R85, R24, R85 ;  /* 0x0000005518557221 */ /* 0x000fe20000000000 */
        /* <DEDUP_REMOVED lines=30> */
[----:B------:R-:W-:-:S07]  /*2970*/  FADD R20, R20, R55 ;  /* 0x0000003714147221 */ /* 0x000fce0000000000 */
.L_x_34:
[----:B0-----:R-:W-:Y:S01]  /*2980*/  ISETP.GE.AND P0, PT, R12, 0x1, PT ;  /* 0x000000010c00780c */ /* 0x001fe20003f06270 */
[----:B------:R0:W-:Y:S01]  /*2990*/  SYNCS.ARRIVE.TRANS64.A1T0 RZ, [R87+UR26], RZ ;  /* 0x000000ff57ff79a7 */ /* 0x0001e2000810001a */
[----:B------:R-:W-:-:S11]  /*29a0*/  WARPGROUP.DEPBAR.LE gsb0, 0x0 ;  /* 0x00008000000079c5 */ /* 0x000fd60000010000 */
[----:B------:R-:W-:Y:S05]  /*29b0*/  @!P0 BRA `(.L_x_35) ;  /* 0x0000000000488947 */ /* 0x000fea0003800000 */
[----:B------:R-:W-:-:S06]  /*29c0*/  UISETP.NE.AND UP0, UPT, UR24, 0x3, UPT ;  /* 0x000000031800788c */ /* 0x000fcc000bf05270 */
[----:B------:R-:W-:-:S13]  /*29d0*/  PLOP3.LUT P0, PT, PT, PT, UP0, 0x80, 0x0 ;  /* 0x000000000000781c */ /* 0x000fda0003f0f008 */
[----:B------:R-:W-:Y:S05]  /*29e0*/  @!P0 BRA `(.L_x_36) ;  /* 0x0000000000048947 */ /* 0x000fea0003800000 */
[----:B------:R-:W-:Y:S01]  /*29f0*/  BPT.TRAP 0x1 ;  /* 0x000000040000795c */ /* 0x000fe20000300000 */
.L_x_36:
[----:B------:R-:W-:Y:S01]  /*2a00*/  ISETP.NE.AND P0, PT, R9, RZ, PT ;  /* 0x000000ff0900720c */ /* 0x000fe20003f05270 */
[----:B------:R-:W-:-:S12]  /*2a10*/  IMAD.U32 R13, RZ, RZ, UR12 ;  /* 0x0000000cff0d7e24 */ /* 0x000fd8000f8e00ff */
[----:B------:R-:W-:-:S05]  /*2a20*/  VOTEU.ANY UP0, P0 ;  /* 0x00000000003f7886 */ /* 0x000fca0000000100 */
[----:B------:R-:W-:Y:S02]  /*2a30*/  @UP0 UIADD3 UR4, UR20, UR15, URZ ;  /* 0x0000000f14040290 */ /* 0x000fe4000fffe03f */
[----:B------:R-:W-:-:S04]  /*2a40*/  UISETP.GT.U32.AND UP0, UPT, UR7, 0x1, UPT ;  /* 0x000000010700788c */ /* 0x000fc8000bf04070 */
[----:B------:R-:W-:-:S04]  /*2a50*/  IMAD.U32 R12, RZ, RZ, UR4 ;  /* 0x00000004ff0c7e24 */ /* 0x000fc8000f8e00ff */
[----:B------:R-:W-:-:S05]  /*2a60*/  @P0 IMAD.SHL.U32 R12, R12, 0x8, RZ ;  /* 0x000000080c0c0824 */ /* 0x000fca00078e00ff */
[----:B------:R-:W-:-:S04]  /*2a70*/  @P0 LOP3.LUT R12, R12, 0x18, RZ, 0xc0, !PT ;  /* 0x000000180c0c0812 */ /* 0x000fc800078ec0ff */
[----:B------:R-:W-:-:S04]  /*2a80*/  @P0 IADD3 R13, R13, 0x20, R12 ;  /* 0x000000200d0d0810 */ /* 0x000fc80007ffe00c */
[----:B------:R-:W-:-:S04]  /*2a90*/  @P0 PRMT R13, R8, 0x654, R13 ;  /* 0x00000654080d0816 */ /* 0x000fc8000000000d */
[----:B------:R1:W-:Y:S01]  /*2aa0*/  @P0 SYNCS.ARRIVE.TRANS64.RED.A1T0 RZ, [R13+URZ], RZ ;  /* 0x000000ff0dff09a7 */ /* 0x0003e2000810043f */
[----:B------:R-:W-:-:S13]  /*2ab0*/  PLOP3.LUT P0, PT, PT, PT, UP0, 0x80, 0x0 ;  /* 0x000000000000781c */ /* 0x000fda0003f0f008 */
[----:B-1----:R-:W-:Y:S05]  /*2ac0*/  @P0 BRA `(.L_x_35) ;  /* 0x0000000000040947 */ /* 0x002fea0003800000 */
[----:B------:R-:W-:Y:S01]  /*2ad0*/  BPT.TRAP 0x1 ;  /* 0x000000040000795c */ /* 0x000fe20000300000 */
.L_x_35:
[----:B------:R-:W-:Y:S01]  /*2ae0*/  SHF.L.U32 R12, R86, 0x1f, RZ ;  /* 0x0000001f560c7819 */ /* 0x000fe200000006ff */
[----:B------:R-:W1:Y:S01]  /*2af0*/  LDC R25, c[0x0][0x288] ;  /* 0x0000a200ff197b82 */ /* 0x000e620000000800 */
[----:B------:R-:W-:Y:S02]  /*2b00*/  IMAD.SHL.U32 R24, R2, 0x40, RZ ;  /* 0x0000004002187824 */ /* 0x000fe400078e00ff */
[----:B------:R-:W4:Y:S02]  /*2b10*/  SYNCS.PHASECHK.TRANS64.TRYWAIT P0, [R17+URZ+0x8], R12 ;  /* 0x0000080c110075a7 */ /* 0x000f24000800017f */
[----:B----4-:R-:W-:Y:S05]  /*2b20*/  @!P0 BRA `(.L_x_37) ;  /* 0x0000004000708947 */ /* 0x010fea0003800000 */
.L_x_131:
[----:B------:R-:W-:Y:S01]  /*2b30*/  ULDC UR4, c[0x0][0x284] ;  /* 0x0000a10000047ab9 */ /* 0x000fe20000000800 */
[----:B------:R-:W-:Y:S01]  /*2b40*/  IMAD.SHL.U32 R28, R3, 0x40, RZ ;  /* 0x00000040031c7824 */ /* 0x000fe200078e00ff */
[----:B------:R-:W-:-:S04]  /*2b50*/  ISETP.GE.AND P0, PT, R24, UR4, PT ;  /* 0x0000000418007c0c */ /* 0x000fc8000bf06270 */
[----:B-1----:R-:W-:-:S13]  /*2b60*/  ISETP.GE.OR P0, PT, R28, R25, P0 ;  /* 0x000000191c00720c */ /* 0x002fda0000706670 */
[----:B------:R-:W-:Y:S05]  /*2b70*/  @P0 BRA `(.L_x_38) ;  /* 0x0000002400d00947 */ /* 0x000fea0003800000 */
[----:B------:R-:W1:Y:S01]  /*2b80*/  LDC.64 R22, c[0x0][0x5c8] ;  /* 0x00017200ff167b82 */ /* 0x000e620000000a00 */
[----:B------:R-:W-:Y:S01]  /*2b90*/  IMAD.SHL.U32 R14, R16, 0x2, RZ ;  /* 0x00000002100e7824 */ /* 0x000fe200078e00ff */
[----:B------:R-:W-:Y:S01]  /*2ba0*/  SHF.R.S32.HI R30, RZ, 0x1f, R4 ;  /* 0x0000001fff1e7819 */ /* 0x000fe20000011404 */
[----:B------:R-:W-:Y:S01]  /*2bb0*/  ULDC.64 UR4, c[0x0][0x5d0] ;  /* 0x0001740000047ab9 */ /* 0x000fe20000000a00 */
[----:B------:R-:W-:Y:S01]  /*2bc0*/  SHF.R.S32.HI R29, RZ, 0x1f, R28 ;  /* 0x0000001fff1d7819 */ /* 0x000fe2000001141c */
[----:B------:R-:W-:Y:S01]  /*2bd0*/  IMAD.WIDE R26, R2, 0x40, R6 ;  /* 0x00000040021a7825 */ /* 0x000fe200078e0206 */
[--C-:B------:R-:W-:Y:S01]  /*2be0*/  SHF.R.S32.HI R15, RZ, 0x1f, R14.reuse ;  /* 0x0000001fff0f7819 */ /* 0x100fe2000001140e */
[----:B------:R-:W-:Y:S02]  /*2bf0*/  BSSY B0, `(.L_x_38) ;  /* 0x000026c000007945 */ /* 0x000fe40003800000 */
[----:B------:R-:W-:Y:S02]  /*2c00*/  IMAD R3, R30, UR4, RZ ;  /* 0x000000041e037c24 */ /* 0x000fe4000f8e02ff */
[----:B----4-:R-:W-:-:S04]  /*2c10*/  IMAD.WIDE.U32 R12, R4, UR4, R14 ;  /* 0x00000004040c7c25 */ /* 0x010fc8000f8e000e */
[----:B------:R-:W-:Y:S01]  /*2c20*/  IMAD R3, R4, UR5, R3 ;  /* 0x0000000504037c24 */ /* 0x000fe2000f8e0203 */
[----:B------:R-:W-:Y:S01]  /*2c30*/  IADD3 R12, P0, R28, R12, RZ ;  /* 0x0000000c1c0c7210 */ /* 0x000fe20007f1e0ff */
[----:B------:R-:W-:Y:S01]  /*2c40*/  ULDC.64 UR4, c[0x0][0x5c0] ;  /* 0x0001700000047ab9 */ /* 0x000fe20000000a00 */
[----:B------:R-:W-:Y:S02]  /*2c50*/  IMAD R25, R16, -0x2, R25 ;  /* 0xfffffffe10197824 */ /* 0x000fe400078e0219 */
[----:B------:R-:W-:Y:S01]  /*2c60*/  IADD3.X R13, R29, R13, R3, P0, !PT ;  /* 0x0000000d1d0d7210 */ /* 0x000fe200007fe403 */
[----:B------:R-:W-:Y:S02]  /*2c70*/  IMAD.IADD R24, R19, 0x1, -R24 ;  /* 0x0000000113187824 */ /* 0x000fe400078e0a18 */
[----:B------:R-:W-:Y:S02]  /*2c80*/  IMAD.IADD R25, R25, 0x1, -R28 ;  /* 0x0000000119197824 */ /* 0x000fe400078e0a1c */
[----:B-1----:R-:W-:-:S02]  /*2c90*/  IMAD R2, R27, R22, RZ ;  /* 0x000000161b027224 */ /* 0x002fc400078e02ff */
[----:B------:R-:W-:-:S04]  /*2ca0*/  IMAD.WIDE.U32 R12, R26, R22, R12 ;  /* 0x000000161a0c7225 */ /* 0x000fc800078e000c */
[----:B------:R-:W-:Y:S01]  /*2cb0*/  IMAD R3, R26, R23, R2 ;  /* 0x000000171a037224 */ /* 0x000fe200078e0202 */
[----:B------:R-:W-:Y:S02]  /*2cc0*/  LEA R2, P0, R22, R12, 0x3 ;  /* 0x0000000c16027211 */ /* 0x000fe400078018ff */
[----:B------:R-:W-:Y:S01]  /*2cd0*/  IADD3 R12, P1, R12, UR4, RZ ;  /* 0x000000040c0c7c10 */ /* 0x000fe2000ff3e0ff */
[----:B------:R-:W-:Y:S01]  /*2ce0*/  IMAD.IADD R13, R13, 0x1, R3 ;  /* 0x000000010d0d7824 */ /* 0x000fe200078e0203 */
[----:B------:R-:W-:-:S04]  /*2cf0*/  IADD3 R2, P2, R2, UR4, RZ ;  /* 0x0000000402027c10 */ /* 0x000fc8000ff5e0ff */
[----:B------:R-:W-:Y:S02]  /*2d00*/  LEA.HI.X R3, R22, R13, R23, 0x3, P0 ;  /* 0x0000000d16037211 */ /* 0x000fe400000f1c17 */
[----:B---3-5:R-:W-:Y:S02]  /*2d10*/  FSETP.NEU.AND P0, PT, R11, RZ, PT ;  /* 0x000000ff0b00720b */ /* 0x028fe40003f0d000 */
[----:B------:R-:W-:Y:S02]  /*2d20*/  IADD3.X R13, R13, UR5, RZ, P1, !PT ;  /* 0x000000050d0d7c10 */ /* 0x000fe40008ffe4ff */
[----:B------:R-:W-:-:S09]  /*2d30*/  IADD3.X R3, R3, UR5, RZ, P2, !PT ;  /* 0x0000000503037c10 */ /* 0x000fd200097fe4ff */
[----:B------:R-:W-:Y:S05]  /*2d40*/  @!P0 BRA `(.L_x_39) ;  /* 0x0000001c00188947 */ /* 0x000fea0003800000 */
[----:B------:R-:W-:Y:S01]  /*2d50*/  ULDC.64 UR4, c[0x0][0x5b8] ;  /* 0x00016e0000047ab9 */ /* 0x000fe20000000a00 */
[----:B------:R-:W-:Y:S01]  /*2d60*/  ULDC.64 UR8, c[0x0][0x5a8] ;  /* 0x00016a0000087ab9 */ /* 0x000fe20000000a00 */
[----:B------:R-:W-:Y:S01]  /*2d70*/  IMAD.WIDE.U32 R14, R4, UR4, R14 ;  /* 0x00000004040e7c25 */ /* 0x000fe2000f8e000e */
[----:B------:R-:W-:Y:S03]  /*2d80*/  BSSY B1, `(.L_x_40) ;  /* 0x0000010000017945 */ /* 0x000fe60003800000 */
[----:B------:R-:W-:Y:S01]  /*2d90*/  IMAD R23, R30, UR4, RZ ;  /* 0x000000041e177c24 */ /* 0x000fe2000f8e02ff */
[----:B------:R-:W-:-:S03]  /*2da0*/  IADD3 R22, P0, R28, R14, RZ ;  /* 0x0000000e1c167210 */ /* 0x000fc60007f1e0ff */
[----:B------:R-:W-:Y:S01]  /*2db0*/  IMAD R23, R4, UR5, R23 ;  /* 0x0000000504177c24 */ /* 0x000fe2000f8e0217 */
[----:B------:R-:W-:Y:S01]  /*2dc0*/  ULDC.64 UR4, c[0x0][0x5b0] ;  /* 0x00016c0000047ab9 */ /* 0x000fe20000000a00 */
[----:B------:R-:W-:-:S03]  /*2dd0*/  PRMT R4, RZ, 0x7610, R4 ;  /* 0x00007610ff047816 */ /* 0x000fc60000000004 */
[----:B------:R-:W-:Y:S01]  /*2de0*/  IADD3.X R23, R29, R15, R23, P0, !PT ;  /* 0x0000000f1d177210 */ /* 0x000fe200007fe417 */
[----:B------:R-:W-:Y:S01]  /*2df0*/  IMAD R29, R27, UR4, RZ ;  /* 0x000000041b1d7c24 */ /* 0x000fe2000f8e02ff */
[----:B------:R-:W-:Y:S01]  /*2e00*/  ISETP.GE.AND P0, PT, R25, 0x1, PT ;  /* 0x000000011900780c */ /* 0x000fe20003f06270 */
[----:B------:R-:W-:-:S03]  /*2e10*/  IMAD.WIDE.U32 R14, R26, UR4, R22 ;  /* 0x000000041a0e7c25 */ /* 0x000fc6000f8e0016 */
[----:B------:R-:W-:Y:S01]  /*2e20*/  ISETP.LT.OR P2, PT, R24, 0x1, !P0 ;  /* 0x000000011800780c */ /* 0x000fe20004741670 */
[----:B------:R-:W-:Y:S01]  /*2e30*/  IMAD R29, R26, UR5, R29 ;  /* 0x000000051a1d7c24 */ /* 0x000fe2000f8e021d */
[----:B------:R-:W-:-:S04]  /*2e40*/  IADD3 R14, P1, R14, UR8, RZ ;  /* 0x000000080e0e7c10 */ /* 0x000fc8000ff3e0ff */
[----:B------:R-:W-:-:S07]  /*2e50*/  IADD3.X R15, R15, UR9, R29, P1, !PT ;  /* 0x000000090f0f7c10 */ /* 0x000fce0008ffe41d */
[----:B------:R-:W-:Y:S05]  /*2e60*/  @P2 BRA `(.L_x_41) ;  /* 0x0000000000042947 */ /* 0x000fea0003800000 */
[----:B------:R1:W5:Y:S02]  /*2e70*/  LDG.E.U8 R4, desc[UR18][R14.64] ;  /* 0x000000120e047981 */ /* 0x000364000c1e1100 */
.L_x_41:
[----:B------:R-:W-:Y:S05]  /*2e80*/  BSYNC B1 ;  /* 0x0000000000017941 */ /* 0x000fea0003800000 */
.L_x_40:
[----:B-----5:R-:W-:Y:S01]  /*2e90*/  LOP3.LUT R4, R4, 0xff, RZ, 0xc0, !PT ;  /* 0x000000ff04047812 */ /* 0x020fe200078ec0ff */
[----:B------:R-:W-:Y:S01]  /*2ea0*/  BSSY B1, `(.L_x_42) ;  /* 0x000000c000017945 */ /* 0x000fe20003800000 */
[----:B------:R-:W-:Y:S02]  /*2eb0*/  ISETP.GE.AND P1, PT, R25, 0x2, PT ;  /* 0x000000021900780c */ /* 0x000fe40003f26270 */
[----:B------:R-:W-:Y:S02]  /*2ec0*/  F2FP.F16.E4M3.UNPACK_B R4, R4 ;  /* 0x00000004ff04723e */ /* 0x000fe400020006ff */
[----:B------:R-:W-:-:S03]  /*2ed0*/  ISETP.LT.OR P3, PT, R24, 0x1, !P1 ;  /* 0x000000011800780c */ /* 0x000fc60004f61670 */
[----:B------:R-:W-:-:S05]  /*2ee0*/  HADD2.F32 R4, -RZ, R4.H0_H0 ;  /* 0x20000004ff047230 */ /* 0x000fca0000004100 */
[----:B------:R-:W-:-:S04]  /*2ef0*/  FMUL R4, R4, R11 ;  /* 0x0000000b04047220 */ /* 0x000fc80000400000 */
[----:B--2---:R-:W-:-:S05]  /*2f00*/  FFMA R4, R85, R10, R4 ;  /* 0x0000000a55047223 */ /* 0x004fca0000000004 */
[----:B------:R-:W-:Y:S02]  /*2f10*/  F2FP.SATFINITE.E4M3.F32.PACK_AB_MERGE_C R29, RZ, R4, RZ ;  /* 0x00000004ff1d723e */ /* 0x000fe400048070ff */
[----:B------:R-:W-:-:S03]  /*2f20*/  PRMT R4, RZ, 0x7610, R4 ;  /* 0x00007610ff047816 */ /* 0x000fc60000000004 */
[----:B------:R2:W-:Y:S01]  /*2f30*/  @!P2 STG.E.U8 desc[UR18][R12.64], R29 ;  /* 0x0000001d0c00a986 */ /* 0x0005e2000c101112 */
[----:B------:R-:W-:Y:S05]  /*2f40*/  @P3 BRA `(.L_x_43) ;  /* 0x0000000000043947 */ /* 0x000fea0003800000 */
[----:B------:R3:W5:Y:S02]  /*2f50*/  LDG.E.U8 R4, desc[UR18][R14.64+0x1] ;  /* 0x000001120e047981 */ /* 0x000764000c1e1100 */
.L_x_43:
[----:B------:R-:W-:Y:S05]  /*2f60*/  BSYNC B1 ;  /* 0x0000000000017941 */ /* 0x000fea0003800000 */
.L_x_42:
[----:B-----5:R-:W-:Y:S01]  /*2f70*/  LOP3.LUT R4, R4, 0xff, RZ, 0xc0, !PT ;  /* 0x000000ff04047812 */ /* 0x020fe200078ec0ff */
[----:B------:R-:W-:Y:S01]  /*2f80*/  BSSY B1, `(.L_x_44) ;  /* 0x0000012000017945 */ /* 0x000fe20003800000 */
[----:B--2---:R-:W-:Y:S02]  /*2f90*/  IADD3 R29, P2, R26, 0x8, RZ ;  /* 0x000000081a1d7810 */ /* 0x004fe40007f5e0ff */
[----:B------:R-:W-:Y:S02]  /*2fa0*/  F2FP.F16.E4M3.UNPACK_B R4, R4 ;  /* 0x00000004ff04723e */ /* 0x000fe400020006ff */
[----:B------:R-:W-:Y:S01]  /*2fb0*/  ISETP.LT.OR P0, PT, R24, 0x9, !P0 ;  /* 0x000000091800780c */ /* 0x000fe20004701670 */
[----:B------:R-:W-:Y:S02]  /*2fc0*/  IMAD.X R26, RZ, RZ, R27, P2 ;  /* 0x000000ffff1a7224 */ /* 0x000fe400010e061b */
[----:B------:R-:W-:Y:S02]  /*2fd0*/  HADD2.F32 R4, -RZ, R4.H0_H0 ;  /* 0x20000004ff047230 */ /* 0x000fe40000004100 */
[----:B------:R-:W-:-:S02]  /*2fe0*/  IMAD R26, R26, UR4, RZ ;  /* 0x000000041a1a7c24 */ /* 0x000fc4000f8e02ff */
[----:B------:R-:W-:-:S04]  /*2ff0*/  IMAD.WIDE.U32 R22, R29, UR4, R22 ;  /* 0x000000041d167c25 */ /* 0x000fc8000f8e0016 */
[----:B------:R-:W-:Y:S01]  /*3000*/  FMUL R27, R4, R11 ;  /* 0x0000000b041b7220 */ /* 0x000fe20000400000 */
[----:B------:R-:W-:Y:S01]  /*3010*/  PRMT R4, RZ, 0x7610, R4 ;  /* 0x00007610ff047816 */ /* 0x000fe20000000004 */
[----:B------:R-:W-:Y:S02]  /*3020*/  IMAD R29, R29, UR5, R26 ;  /* 0x000000051d1d7c24 */ /* 0x000fe4000f8e021a */
[----:B------:R-:W-:Y:S01]  /*3030*/  FFMA R27, R84, R10, R27 ;  /* 0x0000000a541b7223 */ /* 0x000fe2000000001b */
[----:B------:R-:W-:-:S04]  /*3040*/  IADD3 R22, P2, R22, UR8, RZ ;  /* 0x0000000816167c10 */ /* 0x000fc8000ff5e0ff */
[----:B------:R-:W-:Y:S02]  /*3050*/  F2FP.SATFINITE.E4M3.F32.PACK_AB_MERGE_C R27, RZ, R27, RZ ;  /* 0x0000001bff1b723e */ /* 0x000fe400048070ff */
[----:B------:R-:W-:-:S03]  /*3060*/  IADD3.X R23, R23, UR9, R29, P2, !PT ;  /* 0x0000000917177c10 */ /* 0x000fc600097fe41d */
[----:B------:R2:W-:Y:S01]  /*3070*/  @!P3 STG.E.U8 desc[UR18][R12.64+0x1], R27 ;  /* 0x0000011b0c00b986 */ /* 0x0005e2000c101112 */
[----:B------:R-:W-:Y:S05]  /*3080*/  @P0 BRA `(.L_x_45) ;  /* 0x0000000000040947 */ /* 0x000fea0003800000 */
[----:B------:R4:W5:Y:S02]  /*3090*/  LDG.E.U8 R4, desc[UR18][R22.64] ;  /* 0x0000001216047981 */ /* 0x000964000c1e1100 */
.L_x_45:
[----:B------:R-:W-:Y:S05]  /*30a0*/  BSYNC B1 ;  /* 0x0000000000017941 */ /* 0x000fea0003800000 */
.L_x_44:
[----:B-----5:R-:W-:Y:S01]  /*30b0*/  LOP3.LUT R4, R4, 0xff, RZ, 0xc0, !PT ;  /* 0x000000ff04047812 */ /* 0x020fe200078ec0ff */
[----:B------:R-:W-:Y:S01]  /*30c0*/  BSSY B1, `(.L_x_46) ;  /* 0x000000b000017945 */ /* 0x000fe20003800000 */
[----:B------:R-:W-:Y:S02]  /*30d0*/  ISETP.LT.OR P1, PT, R24, 0x9, !P1 ;  /* 0x000000091800780c */ /* 0x000fe40004f21670 */
[----:B------:R-:W-:-:S05]  /*30e0*/  F2FP.F16.E4M3.UNPACK_B R4, R4 ;  /* 0x00000004ff04723e */ /* 0x000fca00020006ff */
[----:B------:R-:W-:-:S05]  /*30f0*/  HADD2.F32 R4, -RZ, R4.H0_H0 ;  /* 0x20000004ff047230 */ /* 0x000fca0000004100 */
[----:B------:R-:W-:-:S04]  /*3100*/  FMUL R4, R4, R11 ;  /* 0x0000000b04047220 */ /* 0x000fc80000400000 */
[----:B------:R-:W-:-:S05]  /*3110*/  FFMA R4, R83, R10, R4 ;  /* 0x0000000a53047223 */ /* 0x000fca0000000004 */
[----:B--2---:R-:W-:Y:S02]  /*3120*/  F2FP.SATFINITE.E4M3.F32.PACK_AB_MERGE_C R27, RZ, R4, RZ ;  /* 0x00000004ff1b723e */ /* 0x004fe400048070ff */
[----:B------:R-:W-:-:S03]  /*3130*/  PRMT R4, RZ, 0x7610, R4 ;  /* 0x00007610ff047816 */ /* 0x000fc60000000004 */
[----:B------:R2:W-:Y:S01]  /*3140*/  @!P0 STG.E.U8 desc[UR18][R2.64], R27 ;  /* 0x0000001b02008986 */ /* 0x0005e2000c101112 */
[----:B------:R-:W-:Y:S05]  /*3150*/  @P1 BRA `(.L_x_47) ;  /* 0x0000000000041947 */ /* 0x000fea0003800000 */
[----:B------:R0:W5:Y:S02]  /*3160*/  LDG.E.U8 R4, desc[UR18][R22.64+0x1] ;  /* 0x0000011216047981 */ /* 0x000164000c1e1100 */
.L_x_47:
[----:B------:R-:W-:Y:S05]  /*3170*/  BSYNC B1 ;  /* 0x0000000000017941 */ /* 0x000fea0003800000 */
.L_x_46:
[----:B-----5:R-:W-:Y:S01]  /*3180*/  LOP3.LUT R4, R4, 0xff, RZ, 0xc0, !PT ;  /* 0x000000ff04047812 */ /* 0x020fe200078ec0ff */
[----:B------:R-:W-:Y:S01]  /*3190*/  BSSY B1, `(.L_x_48) ;  /* 0x000000c000017945 */ /* 0x000fe20003800000 */
[----:B------:R-:W-:Y:S02]  /*31a0*/  ISETP.GE.AND P0, PT, R25, 0x9, PT ;  /* 0x000000091900780c */ /* 0x000fe40003f06270 */
[----:B------:R-:W-:Y:S02]  /*31b0*/  F2FP.F16.E4M3.UNPACK_B R4, R4 ;  /* 0x00000004ff04723e */ /* 0x000fe400020006ff */
[----:B------:R-:W-:-:S03]  /*31c0*/  ISETP.LT.OR P2, PT, R24, 0x1, !P0 ;  /* 0x000000011800780c */ /* 0x000fc60004741670 */
[----:B------:R-:W-:-:S05]  /*31d0*/  HADD2.F32 R4, -RZ, R4.H0_H0 ;  /* 0x20000004ff047230 */ /* 0x000fca0000004100 */
[----:B--2---:R-:W-:Y:S01]  /*31e0*/  FMUL R27, R4, R11 ;  /* 0x0000000b041b7220 */ /* 0x004fe20000400000 */
[----:B------:R-:W-:-:S03]  /*31f0*/  PRMT R4, RZ, 0x7610, R4 ;  /* 0x00007610ff047816 */ /* 0x000fc60000000004 */
[----:B------:R-:W-:-:S05]  /*3200*/  FFMA R27, R82, R10, R27 ;  /* 0x0000000a521b7223 */ /* 0x000fca000000001b */
[----:B------:R-:W-:-:S05]  /*3210*/  F2FP.SATFINITE.E4M3.F32.PACK_AB_MERGE_C R27, RZ, R27, RZ ;  /* 0x0000001bff1b723e */ /* 0x000fca00048070ff */
[----:B------:R2:W-:Y:S01]  /*3220*/  @!P1 STG.E.U8 desc[UR18][R2.64+0x1], R27 ;  /* 0x0000011b02009986 */ /* 0x0005e2000c101112 */
[----:B------:R-:W-:Y:S05]  /*3230*/  @P2 BRA `(.L_x_49) ;  /* 0x0000000000042947 */ /* 0x000fea0003800000 */
[----:B------:R0:W5:Y:S02]  /*3240*/  LDG.E.U8 R4, desc[UR18][R14.64+0x8] ;  /* 0x000008120e047981 */ /* 0x000164000c1e1100 */
.L_x_49:
[----:B------:R-:W-:Y:S05]  /*3250*/  BSYNC B1 ;  /* 0x0000000000017941 */ /* 0x000fea0003800000 */
.L_x_48:
[----:B-----5:R-:W-:Y:S01]  /*3260*/  LOP3.LUT R4, R4, 0xff, RZ, 0xc0, !PT ;  /* 0x000000ff04047812 */ /* 0x020fe200078ec0ff */
[----:B------:R-:W-:Y:S01]  /*3270*/  BSSY B1, `(.L_x_50) ;  /* 0x000000c000017945 */ /* 0x000fe20003800000 */
[----:B------:R-:W-:Y:S02]  /*3280*/  ISETP.GE.AND P1, PT, R25, 0xa, PT ;  /* 0x0000000a1900780c */ /* 0x000fe40003f26270 */
[----:B------:R-:W-:Y:S02]  /*3290*/  F2FP.F16.E4M3.UNPACK_B R4, R4 ;  /* 0x00000004ff04723e */ /* 0x000fe400020006ff */
[----:B------:R-:W-:-:S03]  /*32a0*/  ISETP.LT.OR P3, PT, R24, 0x1, !P1 ;  /* 0x000000011800780c */ /* 0x000fc60004f61670 */
        /* <DEDUP_REMOVED lines=8> */
.L_x_51:
[----:B------:R-:W-:Y:S05]  /*3330*/  BSYNC B1 ;  /* 0x0000000000017941 */ /* 0x000fea0003800000 */
.L_x_50:
[----:B-----5:R-:W-:Y:S01]  /*3340*/  LOP3.LUT R4, R4, 0xff, RZ, 0xc0, !PT ;  /* 0x000000ff04047812 */ /* 0x020fe200078ec0ff */
[----:B------:R-:W-:Y:S01]  /*3350*/  BSSY B1, `(.L_x_52) ;  /* 0x000000b000017945 */ /* 0x000fe20003800000 */
[----:B------:R-:W-:Y:S02]  /*3360*/  ISETP.LT.OR P0, PT, R24, 0x9, !P0 ;  /* 0x000000091800780c */ /* 0x000fe40004701670 */
[----:B------:R-:W-:-:S05]  /*3370*/  F2FP.F16.E4M3.UNPACK_B R4, R4 ;  /* 0x00000004ff04723e */ /* 0x000fca00020006ff */
        /* <DEDUP_REMOVED lines=8> */
.L_x_53:
[----:B------:R-:W-:Y:S05]  /*3400*/  BSYNC B1 ;  /* 0x0000000000017941 */ /* 0x000fea0003800000 */
.L_x_52:
        /* <DEDUP_REMOVED lines=12> */
.L_x_55:
[----:B------:R-:W-:Y:S05]  /*34d0*/  BSYNC B1 ;  /* 0x0000000000017941 */ /* 0x000fea0003800000 */
.L_x_54:
        /* <DEDUP_REMOVED lines=13> */
.L_x_57:
[----:B------:R-:W-:Y:S05]  /*35b0*/  BSYNC B1 ;  /* 0x0000000000017941 */ /* 0x000fea0003800000 */
.L_x_56:
        /* <DEDUP_REMOVED lines=13> */
.L_x_59:
[----:B------:R-:W-:Y:S05]  /*3690*/  BSYNC B1 ;  /* 0x0000000000017941 */ /* 0x000fea0003800000 */
.L_x_58:
        /* <DEDUP_REMOVED lines=12> */
.L_x_61:
[----:B------:R-:W-:Y:S05]  /*3760*/  BSYNC B1 ;  /* 0x0000000000017941 */ /* 0x000fea0003800000 */
.L_x_60:
        /* <DEDUP_REMOVED lines=12> */
.L_x_63:
[----:B------:R-:W-:Y:S05]  /*3830*/  BSYNC B1 ;  /* 0x0000000000017941 */ /* 0x000fea0003800000 */
.L_x_62:
        /* <DEDUP_REMOVED lines=13> */
.L_x_65:
[----:B------:R-:W-:Y:S05]  /*3910*/  BSYNC B1 ;  /* 0x0000000000017941 */ /* 0x000fea0003800000 */
.L_x_64:
        /* <DEDUP_REMOVED lines=13> */
.L_x_67:
[----:B------:R-:W-:Y:S05]  /*39f0*/  BSYNC B1 ;  /* 0x0000000000017941 */ /* 0x000fea0003800000 */
.L_x_66:
        /* <DEDUP_REMOVED lines=12> */
.L_x_69:
[----:B------:R-:W-:Y:S05]  /*3ac0*/  BSYNC B1 ;  /* 0x0000000000017941 */ /* 0x000fea0003800000 */
.L_x_68:
        /* <DEDUP_REMOVED lines=12> */
.L_x_71:
[----:B------:R-:W-:Y:S05]  /*3b90*/  BSYNC B1 ;  /* 0x0000000000017941 */ /* 0x000fea0003800000 */
.L_x_70:
        /* <DEDUP_REMOVED lines=13> */
.L_x_73:
[----:B------:R-:W-:Y:S05]  /*3c70*/  BSYNC B1 ;  /* 0x0000000000017941 */ /* 0x000fea0003800000 */
.L_x_72:
        /* <DEDUP_REMOVED lines=13> */
.L_x_75:
[----:B------:R-:W-:Y:S05]  /*3d50*/  BSYNC B1 ;  /* 0x0000000000017941 */ /* 0x000fea0003800000 */
.L_x_74:
        /* <DEDUP_REMOVED lines=12> */
.L_x_77:
[----:B------:R-:W-:Y:S05]  /*3e20*/  BSYNC B1 ;  /* 0x0000000000017941 */ /* 0x000fea0003800000 */
.L_x_76:
        /* <DEDUP_REMOVED lines=12> */
.L_x_79:
[----:B------:R-:W-:Y:S05]  /*3ef0*/  BSYNC B1 ;  /* 0x0000000000017941 */ /* 0x000fea0003800000 */
.L_x_78:
        /* <DEDUP_REMOVED lines=13> */
.L_x_81:
[----:B------:R-:W-:Y:S05]  /*3fd0*/  BSYNC B1 ;  /* 0x0000000000017941 */ /* 0x000fea0003800000 */
.L_x_80:
        /* <DEDUP_REMOVED lines=13> */
.L_x_83:
[----:B------:R-:W-:Y:S05]  /*40b0*/  BSYNC B1 ;  /* 0x0000000000017941 */ /* 0x000fea0003800000 */
.L_x_82:
        /* <DEDUP_REMOVED lines=12> */
.L_x_85:
[----:B------:R-:W-:Y:S05]  /*4180*/  BSYNC B1 ;  /* 0x0000000000017941 */ /* 0x000fea0003800000 */
.L_x_84:
        /* <DEDUP_REMOVED lines=12> */
.L_x_87:
[----:B------:R-:W-:Y:S05]  /*4250*/  BSYNC B1 ;  /* 0x0000000000017941 */ /* 0x000fea0003800000 */
.L_x_86:
        /* <DEDUP_REMOVED lines=13> */
.L_x_89:
[----:B------:R-:W-:Y:S05]  /*4330*/  BSYNC B1 ;  /* 0x0000000000017941 */ /* 0x000fea0003800000 */
.L_x_88:
        /* <DEDUP_REMOVED lines=13> */
.L_x_91:
[----:B------:R-:W-:Y:S05]  /*4410*/  BSYNC B1 ;  /* 0x0000000000017941 */ /* 0x000fea0003800000 */
.L_x_90:
        /* <DEDUP_REMOVED lines=12> */
.L_x_93:
[----:B------:R-:W-:Y:S05]  /*44e0*/  BSYNC B1 ;  /* 0x0000000000017941 */ /* 0x000fea0003800000 */
.L_x_92:
        /* <DEDUP_REMOVED lines=12> */
.L_x_95:
[----:B------:R-:W-:Y:S05]  /*45b0*/  BSYNC B1 ;  /* 0x0000000000017941 */ /* 0x000fea0003800000 */
.L_x_94:
        /* <DEDUP_REMOVED lines=13> */
.L_x_97:
[----:B------:R-:W-:Y:S05]  /*4690*/  BSYNC B1 ;  /* 0x0000000000017941 */ /* 0x000fea0003800000 */
.L_x_96:
        /* <DEDUP_REMOVED lines=8> */
[----:B------:R-:W-:Y:S02]  /*4720*/  F2FP.SATFINITE.E4M3.F32.PACK_AB_MERGE_C R25, RZ, R4, RZ ;  /* 0x00000004ff19723e */ /* 0x000fe400048070ff */
[----:B------:R-:W-:-:S03]  /*4730*/  PRMT R4, RZ, 0x7610, R4 ;  /* 0x00007610ff047816 */ /* 0x000fc60000000004 */
[----:B------:R0:W-:Y:S01]  /*4740*/  @!P2 STG.E.U8 desc[UR18][R12.64+0x38], R25 ;  /* 0x000038190c00a986 */ /* 0x0001e2000c101112 */
[----:B------:R-:W-:Y:S05]  /*4750*/  @P3 BRA `(.L_x_99) ;  /* 0x0000000000043947 */ /* 0x000fea0003800000 */
[----:B------:R0:W5:Y:S02]  /*4760*/  LDG.E.U8 R4, desc[UR18][R14.64+0x39] ;  /* 0x000039120e047981 */ /* 0x000164000c1e1100 */
.L_x_99:
[----:B------:R-:W-:Y:S05]  /*4770*/  BSYNC B1 ;  /* 0x0000000000017941 */ /* 0x000fea0003800000 */
.L_x_98:
[----:B-----5:R-:W-:Y:S01]  /*4780*/  LOP3.LUT R4, R4, 0xff, RZ, 0xc0, !PT ;  /* 0x000000ff04047812 */ /* 0x020fe200078ec0ff */
[----:B------:R-:W-:Y:S01]  /*4790*/  BSSY B1, `(.L_x_100) ;  /* 0x000000b000017945 */ /* 0x000fe20003800000 */
[----:B------:R-:W-:Y:S02]  /*47a0*/  ISETP.LT.OR P0, PT, R24, 0x9, !P0 ;  /* 0x000000091800780c */ /* 0x000fe40004701670 */
[----:B------:R-:W-:-:S05]  /*47b0*/  F2FP.F16.E4M3.UNPACK_B R4, R4 ;  /* 0x00000004ff04723e */ /* 0x000fca00020006ff */
[----:B------:R-:W-:-:S05]  /*47c0*/  HADD2.F32 R4, -RZ, R4.H0_H0 ;  /* 0x20000004ff047230 */ /* 0x000fca0000004100 */
[----:B01-3--:R-:W-:Y:S01]  /*47d0*/  FMUL R15, R4, R11 ;  /* 0x0000000b040f7220 */ /* 0x00bfe20000400000 */
[----:B------:R-:W-:-:S03]  /*47e0*/  PRMT R4, RZ, 0x7610, R4 ;  /* 0x00007610ff047816 */ /* 0x000fc60000000004 */
[----:B------:R-:W-:-:S05]  /*47f0*/  FFMA R15, R56, R10, R15 ;  /* 0x0000000a380f7223 */ /* 0x000fca000000000f */
[----:B------:R-:W-:-:S05]  /*4800*/  F2FP.SATFINITE.E4M3.F32.PACK_AB_MERGE_C R15, RZ, R15, RZ ;  /* 0x0000000fff0f723e */ /* 0x000fca00048070ff */
[----:B------:R0:W-:Y:S01]  /*4810*/  @!P3 STG.E.U8 desc[UR18][R12.64+0x39], R15 ;  /* 0x0000390f0c00b986 */ /* 0x0001e2000c101112 */
[----:B------:R-:W-:Y:S05]  /*4820*/  @P0 BRA `(.L_x_101) ;  /* 0x0000000000040947 */ /* 0x000fea0003800000 */
[----:B------:R1:W5:Y:S02]  /*4830*/  LDG.E.U8 R4, desc[UR18][R22.64+0x38] ;  /* 0x0000381216047981 */ /* 0x000364000c1e1100 */
.L_x_101:
[----:B------:R-:W-:Y:S05]  /*4840*/  BSYNC B1 ;  /* 0x0000000000017941 */ /* 0x000fea0003800000 */
.L_x_100:
[----:B-----5:R-:W-:Y:S01]  /*4850*/  LOP3.LUT R4, R4, 0xff, RZ, 0xc0, !PT ;  /* 0x000000ff04047812 */ /* 0x020fe200078ec0ff */
[----:B------:R-:W-:Y:S01]  /*4860*/  BSSY B1, `(.L_x_102) ;  /* 0x000000b000017945 */ /* 0x000fe20003800000 */
[----:B------:R-:W-:Y:S02]  /*4870*/  ISETP.LT.OR P1, PT, R24, 0x9, !P1 ;  /* 0x000000091800780c */ /* 0x000fe40004f21670 */
[----:B------:R-:W-:-:S05]  /*4880*/  F2FP.F16.E4M3.UNPACK_B R4, R4 ;  /* 0x00000004ff04723e */ /* 0x000fca00020006ff */
[----:B------:R-:W-:-:S05]  /*4890*/  HADD2.F32 R4, -RZ, R4.H0_H0 ;  /* 0x20000004ff047230 */ /* 0x000fca0000004100 */
[----:B------:R-:W-:-:S04]  /*48a0*/  FMUL R4, R4, R11 ;  /* 0x0000000b04047220 */ /* 0x000fc80000400000 */
[----:B------:R-:W-:-:S05]  /*48b0*/  FFMA R4, R21, R10, R4 ;  /* 0x0000000a15047223 */ /* 0x000fca0000000004 */
[----:B0-----:R-:W-:Y:S02]  /*48c0*/  F2FP.SATFINITE.E4M3.F32.PACK_AB_MERGE_C R13, RZ, R4, RZ ;  /* 0x00000004ff0d723e */ /* 0x001fe400048070ff */
[----:B------:R-:W-:-:S03]  /*48d0*/  PRMT R4, RZ, 0x7610, R4 ;  /* 0x00007610ff047816 */ /* 0x000fc60000000004 */
[----:B------:R0:W-:Y:S01]  /*48e0*/  @!P0 STG.E.U8 desc[UR18][R2.64+0x38], R13 ;  /* 0x0000380d02008986 */ /* 0x0001e2000c101112 */
[----:B------:R-:W-:Y:S05]  /*48f0*/  @P1 BRA `(.L_x_103) ;  /* 0x0000000000041947 */ /* 0x000fea0003800000 */
[----:B------:R3:W5:Y:S02]  /*4900*/  LDG.E.U8 R4, desc[UR18][R22.64+0x39] ;  /* 0x0000391216047981 */ /* 0x000764000c1e1100 */
.L_x_103:
[----:B------:R-:W-:Y:S05]  /*4910*/  BSYNC B1 ;  /* 0x0000000000017941 */ /* 0x000fea0003800000 */
.L_x_102:
[----:B------:R-:W-:Y:S05]  /*4920*/  @P1 BRA `(.L_x_104) ;  /* 0x0000000800601947 */ /* 0x000fea0003800000 */
[----:B-----5:R-:W-:-:S04]  /*4930*/  LOP3.LUT R4, R4, 0xff, RZ, 0xc0, !PT ;  /* 0x000000ff04047812 */ /* 0x020fc800078ec0ff */
[----:B------:R-:W-:-:S05]  /*4940*/  F2FP.F16.E4M3.UNPACK_B R4, R4 ;  /* 0x00000004ff04723e */ /* 0x000fca00020006ff */
[----:B------:R-:W-:-:S05]  /*4950*/  HADD2.F32 R4, -RZ, R4.H0_H0 ;  /* 0x20000004ff047230 */ /* 0x000fca0000004100 */
[----:B0-----:R-:W-:-:S04]  /*4960*/  FMUL R13, R4, R11 ;  /* 0x0000000b040d7220 */ /* 0x001fc80000400000 */
[----:B------:R-:W-:-:S05]  /*4970*/  FFMA R13, R20, R10, R13 ;  /* 0x0000000a140d7223 */ /* 0x000fca000000000d */
[----:B------:R-:W-:-:S05]  /*4980*/  F2FP.SATFINITE.E4M3.F32.PACK_AB_MERGE_C R13, RZ, R13, RZ ;  /* 0x0000000dff0d723e */ /* 0x000fca00048070ff */
[----:B------:R0:W-:Y:S01]  /*4990*/  STG.E.U8 desc[UR18][R2.64+0x39], R13 ;  /* 0x0000390d02007986 */ /* 0x0001e2000c101112 */
[----:B------:R-:W-:Y:S05]  /*49a0*/  BRA `(.L_x_104) ;  /* 0x0000000800407947 */ /* 0x000fea0003800000 */
.L_x_39:
[----:B------:R-:W-:Y:S01]  /*49b0*/  ISETP.GE.AND P0, PT, R25, 0x1, PT ;  /* 0x000000011900780c */ /* 0x000fe20003f06270 */
[-C--:B--2---:R-:W-:Y:S01]  /*49c0*/  FMUL R85, R85, R10.reuse ;  /* 0x0000000a55557220 */ /* 0x084fe20000400000 */
[----:B------:R-:W-:Y:S01]  /*49d0*/  ISETP.GE.AND P1, PT, R25, 0x2, PT ;  /* 0x000000021900780c */ /* 0x000fe20003f26270 */
[-C--:B------:R-:W-:Y:S01]  /*49e0*/  FMUL R84, R84, R10.reuse ;  /* 0x0000000a54547220 */ /* 0x080fe20000400000 */
[C---:B------:R-:W-:Y:S01]  /*49f0*/  ISETP.LT.OR P2, PT, R24.reuse, 0x1, !P0 ;  /* 0x000000011800780c */ /* 0x040fe20004741670 */
[-C--:B------:R-:W-:Y:S01]  /*4a00*/  FMUL R83, R83, R10.reuse ;  /* 0x0000000a53537220 */ /* 0x080fe20000400000 */
[----:B------:R-:W-:Y:S01]  /*4a10*/  ISETP.LT.OR P3, PT, R24, 0x1, !P1 ;  /* 0x000000011800780c */ /* 0x000fe20004f61670 */
[-C--:B------:R-:W-:Y:S01]  /*4a20*/  FMUL R82, R82, R10.reuse ;  /* 0x0000000a52527220 */ /* 0x080fe20000400000 */
[----:B------:R-:W-:Y:S01]  /*4a30*/  ISETP.LT.OR P0, PT, R24, 0x9, !P0 ;  /* 0x000000091800780c */ /* 0x000fe20004701670 */
[-C--:B------:R-:W-:Y:S01]  /*4a40*/  FMUL R81, R81, R10.reuse ;  /* 0x0000000a51517220 */ /* 0x080fe20000400000 */
[----:B------:R-:W-:Y:S01]  /*4a50*/  F2FP.SATFINITE.E4M3.F32.PACK_AB_MERGE_C R85, RZ, R85, RZ ;  /* 0x00000055ff55723e */ /* 0x000fe200048070ff */
[----:B------:R-:W-:Y:S01]  /*4a60*/  FMUL R80, R80, R10 ;  /* 0x0000000a50507220 */ /* 0x000fe20000400000 */
[----:B------:R-:W-:Y:S01]  /*4a70*/  F2FP.SATFINITE.E4M3.F32.PACK_AB_MERGE_C R15, RZ, R84, RZ ;  /* 0x00000054ff0f723e */ /* 0x000fe200048070ff */
[-C--:B------:R-:W-:Y:S01]  /*4a80*/  FMUL R78, R78, R10.reuse ;  /* 0x0000000a4e4e7220 */ /* 0x080fe20000400000 */
[----:B------:R-:W-:Y:S01]  /*4a90*/  F2FP.SATFINITE.E4M3.F32.PACK_AB_MERGE_C R83, RZ, R83, RZ ;  /* 0x00000053ff53723e */ /* 0x000fe200048070ff */
[-C--:B------:R-:W-:Y:S01]  /*4aa0*/  FMUL R79, R79, R10.reuse ;  /* 0x0000000a4f4f7220 */ /* 0x080fe20000400000 */
[----:B------:R-:W-:Y:S01]  /*4ab0*/  F2FP.SATFINITE.E4M3.F32.PACK_AB_MERGE_C R81, RZ, R81, RZ ;  /* 0x00000051ff51723e */ /* 0x000fe200048070ff */
[----:B------:R-:W-:Y:S01]  /*4ac0*/  @!P2 STG.E.U8 desc[UR18][R12.64], R85 ;  /* 0x000000550c00a986 */ /* 0x000fe2000c101112 */
[C---:B------:R-:W-:Y:S01]  /*4ad0*/  ISETP.GE.AND P2, PT, R25.reuse, 0x9, PT ;  /* 0x000000091900780c */ /* 0x040fe20003f46270 */
[----:B------:R-:W-:Y:S01]  /*4ae0*/  FMUL R76, R76, R10 ;  /* 0x0000000a4c4c7220 */ /* 0x000fe20000400000 */
[----:B------:R-:W-:Y:S01]  /*4af0*/  F2FP.SATFINITE.E4M3.F32.PACK_AB_MERGE_C R23, RZ, R80, RZ ;  /* 0x00000050ff17723e */ /* 0x000fe200048070ff */
[----:B------:R1:W-:Y:S01]  /*4b00*/  @!P3 STG.E.U8 desc[UR18][R12.64+0x1], R15 ;  /* 0x0000010f0c00b986 */ /* 0x0003e2000c101112 */
[----:B------:R-:W-:Y:S01]  /*4b10*/  ISETP.GE.AND P3, PT, R25, 0xa, PT ;  /* 0x0000000a1900780c */ /* 0x000fe20003f66270 */
[-C--:B------:R-:W-:Y:S01]  /*4b20*/  FMUL R77, R77, R10.reuse ;  /* 0x0000000a4d4d7220 */ /* 0x080fe20000400000 */
[C---:B------:R-:W-:Y:S01]  /*4b30*/  ISETP.LT.OR P4, PT, R24.reuse, 0x1, !P2 ;  /* 0x000000011800780c */ /* 0x040fe20005781670 */
[----:B------:R-:W-:Y:S01]  /*4b40*/  @!P0 STG.E.U8 desc[UR18][R2.64], R83 ;  /* 0x0000005302008986 */ /* 0x000fe2000c101112 */
[C---:B------:R-:W-:Y:S01]  /*4b50*/  ISETP.LT.OR P0, PT, R24.reuse, 0x9, !P1 ;  /* 0x000000091800780c */ /* 0x040fe20004f01670 */
[-C--:B------:R-:W-:Y:S01]  /*4b60*/  FMUL R75, R75, R10.reuse ;  /* 0x0000000a4b4b7220 */ /* 0x080fe20000400000 */
[----:B------:R-:W-:Y:S01]  /*4b70*/  ISETP.LT.OR P5, PT, R24, 0x1, !P3 ;  /* 0x000000011800780c */ /* 0x000fe20005fa1670 */
[-C--:B------:R-:W-:Y:S01]  /*4b80*/  FMUL R74, R74, R10.reuse ;  /* 0x0000000a4a4a7220 */ /* 0x080fe20000400000 */
[C---:B------:R-:W-:Y:S01]  /*4b90*/  ISETP.LT.OR P1, PT, R24.reuse, 0x9, !P2 ;  /* 0x000000091800780c */ /* 0x040fe20005721670 */
[-C--:B------:R-:W-:Y:S01]  /*4ba0*/  FMUL R73, R73, R10.reuse ;  /* 0x0000000a49497220 */ /* 0x080fe20000400000 */
[----:B------:R-:W-:Y:S01]  /*4bb0*/  ISETP.LT.OR P2, PT, R24, 0x9, !P3 ;  /* 0x000000091800780c */ /* 0x000fe20005f41670 */
[----:B------:R-:W-:Y:S01]  /*4bc0*/  FMUL R72, R72, R10 ;  /* 0x0000000a48487220 */ /* 0x000fe20000400000 */
[----:B-1----:R-:W-:Y:S01]  /*4bd0*/  F2FP.SATFINITE.E4M3.F32.PACK_AB_MERGE_C R15, RZ, R82, RZ ;  /* 0x00000052ff0f723e */ /* 0x002fe200048070ff */
[----:B------:R-:W-:Y:S01]  /*4be0*/  FMUL R71, R71, R10 ;  /* 0x0000000a47477220 */ /* 0x000fe20000400000 */
[----:B------:R-:W-:Y:S01]  /*4bf0*/  F2FP.SATFINITE.E4M3.F32.PACK_AB_MERGE_C R27, RZ, R78, RZ ;  /* 0x0000004eff1b723e */ /* 0x000fe200048070ff */
[-C--:B------:R-:W-:Y:S01]  /*4c00*/  FMUL R70, R70, R10.reuse ;  /* 0x0000000a46467220 */ /* 0x080fe20000400000 */
[----:B------:R-:W-:Y:S01]  /*4c10*/  F2FP.SATFINITE.E4M3.F32.PACK_AB_MERGE_C R79, RZ, R79, RZ ;  /* 0x0000004fff4f723e */ /* 0x000fe200048070ff */
[----:B------:R1:W-:Y:S01]  /*4c20*/  @!P0 STG.E.U8 desc[UR18][R2.64+0x1], R15 ;  /* 0x0000010f02008986 */ /* 0x0003e2000c101112 */
[----:B------:R-:W-:Y:S01]  /*4c30*/  ISETP.GE.AND P0, PT, R25, 0x19, PT ;  /* 0x000000191900780c */ /* 0x000fe20003f06270 */
[-C--:B------:R-:W-:Y:S01]  /*4c40*/  FMUL R69, R69, R10.reuse ;  /* 0x0000000a45457220 */ /* 0x080fe20000400000 */
[----:B------:R-:W-:Y:S01]  /*4c50*/  F2FP.SATFINITE.E4M3.F32.PACK_AB_MERGE_C R77, RZ, R77, RZ ;  /* 0x0000004dff4d723e */ /* 0x000fe200048070ff */
[----:B------:R-:W-:Y:S01]  /*4c60*/  @!P4 STG.E.U8 desc[UR18][R12.64+0x8], R81 ;  /* 0x000008510c00c986 */ /* 0x000fe2000c101112 */
[----:B------:R-:W-:Y:S01]  /*4c70*/  F2FP.SATFINITE.E4M3.F32.PACK_AB_MERGE_C R75, RZ, R75, RZ ;  /* 0x0000004bff4b723e */ /* 0x000fe200048070ff */
[-C--:B------:R-:W-:Y:S01]  /*4c80*/  FMUL R68, R68, R10.reuse ;  /* 0x0000000a44447220 */ /* 0x080fe20000400000 */
[----:B------:R-:W-:Y:S01]  /*4c90*/  F2FP.SATFINITE.E4M3.F32.PACK_AB_MERGE_C R73, RZ, R73, RZ ;  /* 0x00000049ff49723e */ /* 0x000fe200048070ff */
[----:B------:R2:W-:Y:S01]  /*4ca0*/  @!P5 STG.E.U8 desc[UR18][R12.64+0x9], R23 ;  /* 0x000009170c00d986 */ /* 0x0005e2000c101112 */
[----:B------:R-:W-:Y:S01]  /*4cb0*/  ISETP.LT.OR P5, PT, R24, 0x1, !P0 ;  /* 0x000000011800780c */ /* 0x000fe200047a1670 */
[-C--:B------:R-:W-:Y:S01]  /*4cc0*/  FMUL R66, R66, R10.reuse ;  /* 0x0000000a42427220 */ /* 0x080fe20000400000 */
[C---:B------:R-:W-:Y:S01]  /*4cd0*/  ISETP.LT.OR P0, PT, R24.reuse, 0x9, !P0 ;  /* 0x000000091800780c */ /* 0x040fe20004701670 */
[----:B------:R3:W-:Y:S01]  /*4ce0*/  @!P2 STG.E.U8 desc[UR18][R2.64+0x9], R27 ;  /* 0x0000091b0200a986 */ /* 0x0007e2000c101112 */
[----:B------:R-:W-:Y:S01]  /*4cf0*/  ISETP.GE.AND P2, PT, R25, 0x12, PT ;  /* 0x000000121900780c */ /* 0x000fe20003f46270 */
[----:B------:R-:W-:Y:S01]  /*4d00*/  FMUL R67, R67, R10 ;  /* 0x0000000a43437220 */ /* 0x000fe20000400000 */
[----:B-1----:R-:W-:Y:S01]  /*4d10*/  F2FP.SATFINITE.E4M3.F32.PACK_AB_MERGE_C R15, RZ, R76, RZ ;  /* 0x0000004cff0f723e */ /* 0x002fe200048070ff */
[----:B------:R-:W-:Y:S01]  /*4d20*/  @!P1 STG.E.U8 desc[UR18][R2.64+0x8], R79 ;  /* 0x0000084f02009986 */ /* 0x000fe2000c101112 */
[----:B------:R-:W-:Y:S01]  /*4d30*/  ISETP.GE.AND P1, PT, R25, 0x11, PT ;  /* 0x000000111900780c */ /* 0x000fe20003f26270 */
[-C--:B------:R-:W-:Y:S01]  /*4d40*/  FMUL R65, R65, R10.reuse ;  /* 0x0000000a41417220 */ /* 0x080fe20000400000 */
[----:B------:R-:W-:Y:S01]  /*4d50*/  ISETP.LT.OR P3, PT, R24, 0x1, !P2 ;  /* 0x000000011800780c */ /* 0x000fe20005761670 */
[-C--:B------:R-:W-:Y:S01]  /*4d60*/  FMUL R64, R64, R10.reuse ;  /* 0x0000000a40407220 */ /* 0x080fe20000400000 */
[C---:B------:R-:W-:Y:S01]  /*4d70*/  ISETP.LT.OR P4, PT, R24.reuse, 0x1, !P1 ;  /* 0x000000011800780c */ /* 0x040fe20004f81670 */
[-C--:B------:R-:W-:Y:S01]  /*4d80*/  FMUL R63, R63, R10.reuse ;  /* 0x0000000a3f3f7220 */ /* 0x080fe20000400000 */
[----:B------:R-:W-:Y:S01]  /*4d90*/  ISETP.LT.OR P1, PT, R24, 0x9, !P1 ;  /* 0x000000091800780c */ /* 0x000fe20004f21670 */
[-C--:B------:R-:W-:Y:S01]  /*4da0*/  FMUL R62, R62, R10.reuse ;  /* 0x0000000a3e3e7220 */ /* 0x080fe20000400000 */
[----:B------:R-:W-:Y:S01]  /*4db0*/  ISETP.LT.OR P2, PT, R24, 0x9, !P2 ;  /* 0x000000091800780c */ /* 0x000fe20005741670 */
[----:B------:R-:W-:Y:S01]  /*4dc0*/  FMUL R61, R61, R10 ;  /* 0x0000000a3d3d7220 */ /* 0x000fe20000400000 */
[----:B--2---:R-:W-:Y:S01]  /*4dd0*/  F2FP.SATFINITE.E4M3.F32.PACK_AB_MERGE_C R23, RZ, R74, RZ ;  /* 0x0000004aff17723e */ /* 0x004fe200048070ff */
[-C--:B------:R-:W-:Y:S01]  /*4de0*/  FMUL R60, R60, R10.reuse ;  /* 0x0000000a3c3c7220 */ /* 0x080fe20000400000 */
[----:B------:R-:W-:Y:S01]  /*4df0*/  F2FP.SATFINITE.E4M3.F32.PACK_AB_MERGE_C R71, RZ, R71, RZ ;  /* 0x00000047ff47723e */ /* 0x000fe200048070ff */
[-C--:B------:R-:W-:Y:S01]  /*4e00*/  FMUL R59, R59, R10.reuse ;  /* 0x0000000a3b3b7220 */ /* 0x080fe20000400000 */
[----:B------:R-:W-:Y:S01]  /*4e10*/  F2FP.SATFINITE.E4M3.F32.PACK_AB_MERGE_C R69, RZ, R69, RZ ;  /* 0x00000045ff45723e */ /* 0x000fe200048070ff */
[----:B------:R1:W-:Y:S01]  /*4e20*/  @!P3 STG.E.U8 desc[UR18][R12.64+0x11], R15 ;  /* 0x0000110f0c00b986 */ /* 0x0003e2000c101112 */
[----:B------:R-:W-:Y:S01]  /*4e30*/  ISETP.GE.AND P3, PT, R25, 0x1a, PT ;  /* 0x0000001a1900780c */ /* 0x000fe20003f66270 */
[----:B------:R-:W-:Y:S01]  /*4e40*/  FMUL R58, R58, R10 ;  /* 0x0000000a3a3a7220 */ /* 0x000fe20000400000 */
[----:B---3--:R-:W-:Y:S01]  /*4e50*/  F2FP.SATFINITE.E4M3.F32.PACK_AB_MERGE_C R27, RZ, R68, RZ ;  /* 0x00000044ff1b723e */ /* 0x008fe200048070ff */
[----:B------:R-:W-:Y:S01]  /*4e60*/  @!P4 STG.E.U8 desc[UR18][R12.64+0x10], R77 ;  /* 0x0000104d0c00c986 */ /* 0x000fe2000c101112 */
[C---:B------:R-:W-:Y:S01]  /*4e70*/  ISETP.LT.OR P4, PT, R24.reuse, 0x1, !P3 ;  /* 0x000000011800780c */ /* 0x040fe20005f81670 */
[-C--:B------:R-:W-:Y:S01]  /*4e80*/  FMUL R57, R57, R10.reuse ;  /* 0x0000000a39397220 */ /* 0x080fe20000400000 */
[----:B------:R-:W-:Y:S01]  /*4e90*/  ISETP.LT.OR P3, PT, R24, 0x9, !P3 ;  /* 0x000000091800780c */ /* 0x000fe20005f61670 */
[----:B------:R-:W-:Y:S01]  /*4ea0*/  @!P1 STG.E.U8 desc[UR18][R2.64+0x10], R75 ;  /* 0x0000104b02009986 */ /* 0x000fe2000c101112 */
[C---:B------:R-:W-:Y:S01]  /*4eb0*/  ISETP.GE.AND P1, PT, R25.reuse, 0x22, PT ;  /* 0x000000221900780c */ /* 0x040fe20003f26270 */
[-C--:B------:R-:W-:Y:S01]  /*4ec0*/  FMUL R56, R56, R10.reuse ;  /* 0x0000000a38387220 */ /* 0x080fe20000400000 */
[----:B------:R-:W-:Y:S01]  /*4ed0*/  F2FP.SATFINITE.E4M3.F32.PACK_AB_MERGE_C R67, RZ, R67, RZ ;  /* 0x00000043ff43723e */ /* 0x000fe200048070ff */
[----:B------:R2:W-:Y:S01]  /*4ee0*/  @!P2 STG.E.U8 desc[UR18][R2.64+0x11], R23 ;  /* 0x000011170200a986 */ /* 0x0005e2000c101112 */
[----:B------:R-:W-:Y:S01]  /*4ef0*/  ISETP.GE.AND P2, PT, R25, 0x21, PT ;  /* 0x000000211900780c */ /* 0x000fe20003f46270 */
[----:B------:R-:W-:Y:S01]  /*4f00*/  FMUL R21, R21, R10 ;  /* 0x0000000a15157220 */ /* 0x000fe20000400000 */
[----:B-1----:R-:W-:Y:S01]  /*4f10*/  F2FP.SATFINITE.E4M3.F32.PACK_AB_MERGE_C R15, RZ, R72, RZ ;  /* 0x00000048ff0f723e */ /* 0x002fe200048070ff */
[----:B------:R-:W-:Y:S01]  /*4f20*/  @!P5 STG.E.U8 desc[UR18][R12.64+0x18], R73 ;  /* 0x000018490c00d986 */ /* 0x000fe2000c101112 */
[----:B------:R-:W-:Y:S01]  /*4f30*/  ISETP.LT.OR P6, PT, R24, 0x1, !P2 ;  /* 0x000000011800780c */ /* 0x000fe200057c1670 */
[----:B------:R-:W-:Y:S01]  /*4f40*/  FMUL R20, R20, R10 ;  /* 0x0000000a14147220 */ /* 0x000fe20000400000 */
[C---:B------:R-:W-:Y:S01]  /*4f50*/  ISETP.LT.OR P5, PT, R24.reuse, 0x1, !P1 ;  /* 0x000000011800780c */ /* 0x040fe20004fa1670 */
[----:B------:R1:W-:Y:S01]  /*4f60*/  @!P4 STG.E.U8 desc[UR18][R12.64+0x19], R15 ;  /* 0x0000190f0c00c986 */ /* 0x0003e2000c101112 */
[----:B------:R-:W-:-:S02]  /*4f70*/  ISETP.LT.OR P1, PT, R24, 0x9, !P1 ;  /* 0x000000091800780c */ /* 0x000fc40004f21670 */
[C---:B------:R-:W-:Y:S01]  /*4f80*/  ISETP.LT.OR P2, PT, R24.reuse, 0x9, !P2 ;  /* 0x000000091800780c */ /* 0x040fe20005741670 */
[----:B------:R-:W-:Y:S01]  /*4f90*/  @!P0 STG.E.U8 desc[UR18][R2.64+0x18], R71 ;  /* 0x0000184702008986 */ /* 0x000fe2000c101112 */
[----:B--2---:R-:W-:Y:S02]  /*4fa0*/  F2FP.SATFINITE.E4M3.F32.PACK_AB_MERGE_C R23, RZ, R70, RZ ;  /* 0x00000046ff17723e */ /* 0x004fe400048070ff */
[C---:B------:R-:W-:Y:S02]  /*4fb0*/  ISETP.GE.AND P0, PT, R25.reuse, 0x29, PT ;  /* 0x000000291900780c */ /* 0x040fe40003f06270 */
[----:B------:R-:W-:Y:S01]  /*4fc0*/  F2FP.SATFINITE.E4M3.F32.PACK_AB_MERGE_C R65, RZ, R65, RZ ;  /* 0x00000041ff41723e */ /* 0x000fe200048070ff */
[----:B------:R2:W-:Y:S01]  /*4fd0*/  @!P3 STG.E.U8 desc[UR18][R2.64+0x19], R23 ;  /* 0x000019170200b986 */ /* 0x0005e2000c101112 */
[----:B------:R-:W-:Y:S02]  /*4fe0*/  ISETP.GE.AND P3, PT, R25, 0x2a, PT ;  /* 0x0000002a1900780c */ /* 0x000fe40003f66270 */
[----:B-1----:R-:W-:Y:S01]  /*4ff0*/  F2FP.SATFINITE.E4M3.F32.PACK_AB_MERGE_C R15, RZ, R66, RZ ;  /* 0x00000042ff0f723e */ /* 0x002fe200048070ff */
[----:B------:R-:W-:Y:S01]  /*5000*/  @!P6 STG.E.U8 desc[UR18][R12.64+0x20], R69 ;  /* 0x000020450c00e986 */ /* 0x000fe2000c101112 */
[----:B------:R-:W-:-:S02]  /*5010*/  ISETP.LT.OR P4, PT, R24, 0x1, !P0 ;  /* 0x000000011800780c */ /* 0x000fc40004781670 */
[C---:B------:R-:W-:Y:S01]  /*5020*/  ISETP.LT.OR P0, PT, R24.reuse, 0x9, !P0 ;  /* 0x000000091800780c */ /* 0x040fe20004701670 */
[----:B------:R-:W-:Y:S01]  /*5030*/  @!P5 STG.E.U8 desc[UR18][R12.64+0x21], R27 ;  /* 0x0000211b0c00d986 */ /* 0x000fe2000c101112 */
[C---:B------:R-:W-:Y:S02]  /*5040*/  ISETP.LT.OR P5, PT, R24.reuse, 0x1, !P3 ;  /* 0x000000011800780c */ /* 0x040fe40005fa1670 */
[C---:B------:R-:W-:Y:S01]  /*5050*/  ISETP.LT.OR P3, PT, R24.reuse, 0x9, !P3 ;  /* 0x000000091800780c */ /* 0x040fe20005f61670 */
[----:B------:R1:W-:Y:S01]  /*5060*/  @!P1 STG.E.U8 desc[UR18][R2.64+0x21], R15 ;  /* 0x0000210f02009986 */ /* 0x0003e2000c101112 */
[----:B------:R-:W-:Y:S02]  /*5070*/  ISETP.GE.AND P1, PT, R25, 0x31, PT ;  /* 0x000000311900780c */ /* 0x000fe40003f26270 */
[----:B--2---:R-:W-:Y:S01]  /*5080*/  F2FP.SATFINITE.E4M3.F32.PACK_AB_MERGE_C R23, RZ, R64, RZ ;  /* 0x00000040ff17723e */ /* 0x004fe200048070ff */
[----:B------:R-:W-:Y:S01]  /*5090*/  @!P2 STG.E.U8 desc[UR18][R2.64+0x20], R67 ;  /* 0x000020430200a986 */ /* 0x000fe2000c101112 */
[----:B------:R-:W-:-:S02]  /*50a0*/  ISETP.LT.OR P6, PT, R24, 0x1, !P1 ;  /* 0x000000011800780c */ /* 0x000fc40004fc1670 */
[----:B------:R-:W-:Y:S01]  /*50b0*/  F2FP.SATFINITE.E4M3.F32.PACK_AB_MERGE_C R63, RZ, R63, RZ ;  /* 0x0000003fff3f723e */ /* 0x000fe200048070ff */
[----:B------:R-:W-:Y:S01]  /*50c0*/  @!P4 STG.E.U8 desc[UR18][R12.64+0x28], R65 ;  /* 0x000028410c00c986 */ /* 0x000fe2000c101112 */
[C---:B------:R-:W-:Y:S02]  /*50d0*/  ISETP.GE.AND P4, PT, R25.reuse, 0x32, PT ;  /* 0x000000321900780c */ /* 0x040fe40003f86270 */
[----:B------:R-:W-:Y:S01]  /*50e0*/  F2FP.SATFINITE.E4M3.F32.PACK_AB_MERGE_C R61, RZ, R61, RZ ;  /* 0x0000003dff3d723e */ /* 0x000fe200048070ff */
[----:B------:R2:W-:Y:S01]  /*50f0*/  @!P5 STG.E.U8 desc[UR18][R12.64+0x29], R23 ;  /* 0x000029170c00d986 */ /* 0x0005e2000c101112 */
[----:B-1----:R-:W-:Y:S02]  /*5100*/  F2FP.SATFINITE.E4M3.F32.PACK_AB_MERGE_C R15, RZ, R62, RZ ;  /* 0x0000003eff0f723e */ /* 0x002fe400048070ff */
[----:B------:R-:W-:Y:S01]  /*5110*/  ISETP.LT.OR P5, PT, R24, 0x1, !P4 ;  /* 0x000000011800780c */ /* 0x000fe200067a1670 */
[----:B------:R-:W-:Y:S01]  /*5120*/  @!P0 STG.E.U8 desc[UR18][R2.64+0x28], R63 ;  /* 0x0000283f02008986 */ /* 0x000fe2000c101112 */
[----:B------:R-:W-:-:S02]  /*5130*/  ISETP.GE.AND P2, PT, R25, 0x39, PT ;  /* 0x000000391900780c */ /* 0x000fc40003f46270 */
[----:B------:R-:W-:Y:S01]  /*5140*/  ISETP.GE.AND P0, PT, R25, 0x3a, PT ;  /* 0x0000003a1900780c */ /* 0x000fe20003f06270 */
[----:B------:R1:W-:Y:S01]  /*5150*/  @!P3 STG.E.U8 desc[UR18][R2.64+0x29], R15 ;  /* 0x0000290f0200b986 */ /* 0x0003e2000c101112 */
[C---:B------:R-:W-:Y:S02]  /*5160*/  ISETP.LT.OR P1, PT, R24.reuse, 0x9, !P1 ;  /* 0x000000091800780c */ /* 0x040fe40004f21670 */
[C---:B------:R-:W-:Y:S01]  /*5170*/  ISETP.LT.OR P4, PT, R24.reuse, 0x9, !P4 ;  /* 0x000000091800780c */ /* 0x040fe20006781670 */
[----:B------:R-:W-:Y:S01]  /*5180*/  @!P6 STG.E.U8 desc[UR18][R12.64+0x30], R61 ;  /* 0x0000303d0c00e986 */ /* 0x000fe2000c101112 */
[C---:B------:R-:W-:Y:S02]  /*5190*/  ISETP.LT.OR P3, PT, R24.reuse, 0x1, !P2 ;  /* 0x000000011800780c */ /* 0x040fe40005761670 */
[C---:B------:R-:W-:Y:S02]  /*51a0*/  ISETP.LT.OR P6, PT, R24.reuse, 0x1, !P0 ;  /* 0x000000011800780c */ /* 0x040fe400047c1670 */
[----:B------:R-:W-:-:S02]  /*51b0*/  ISETP.LT.OR P2, PT, R24, 0x9, !P2 ;  /* 0x000000091800780c */ /* 0x000fc40005741670 */
[----:B------:R-:W-:Y:S02]  /*51c0*/  ISETP.LT.OR P0, PT, R24, 0x9, !P0 ;  /* 0x000000091800780c */ /* 0x000fe40004701670 */
[----:B--2---:R-:W-:Y:S02]  /*51d0*/  F2FP.SATFINITE.E4M3.F32.PACK_AB_MERGE_C R23, RZ, R60, RZ ;  /* 0x0000003cff17723e */ /* 0x004fe400048070ff */
[----:B------:R-:W-:Y:S02]  /*51e0*/  F2FP.SATFINITE.E4M3.F32.PACK_AB_MERGE_C R59, RZ, R59, RZ ;  /* 0x0000003bff3b723e */ /* 0x000fe400048070ff */
[----:B-1----:R-:W-:Y:S01]  /*51f0*/  F2FP.SATFINITE.E4M3.F32.PACK_AB_MERGE_C R15, RZ, R58, RZ ;  /* 0x0000003aff0f723e */ /* 0x002fe200048070ff */
[----:B------:R1:W-:Y:S01]  /*5200*/  @!P5 STG.E.U8 desc[UR18][R12.64+0x31], R23 ;  /* 0x000031170c00d986 */ /* 0x0003e2000c101112 */
[----:B------:R-:W-:Y:S02]  /*5210*/  F2FP.SATFINITE.E4M3.F32.PACK_AB_MERGE_C R57, RZ, R57, RZ ;  /* 0x00000039ff39723e */ /* 0x000fe400048070ff */
[----:B------:R-:W-:Y:S01]  /*5220*/  F2FP.SATFINITE.E4M3.F32.PACK_AB_MERGE_C R25, RZ, R56, RZ ;  /* 0x00000038ff19723e */ /* 0x000fe200048070ff */
[----:B------:R2:W-:Y:S01]  /*5230*/  @!P1 STG.E.U8 desc[UR18][R2.64+0x30], R59 ;  /* 0x0000303b02009986 */ /* 0x0005e2000c101112 */
[----:B------:R-:W-:-:S03]  /*5240*/  F2FP.SATFINITE.E4M3.F32.PACK_AB_MERGE_C R21, RZ, R21, RZ ;  /* 0x00000015ff15723e */ /* 0x000fc600048070ff */
[----:B------:R2:W-:Y:S01]  /*5250*/  @!P4 STG.E.U8 desc[UR18][R2.64+0x31], R15 ;  /* 0x0000310f0200c986 */ /* 0x0005e2000c101112 */
[----:B-1----:R-:W-:-:S03]  /*5260*/  F2FP.SATFINITE.E4M3.F32.PACK_AB_MERGE_C R23, RZ, R20, RZ ;  /* 0x00000014ff17723e */ /* 0x002fc600048070ff */
[----:B------:R2:W-:Y:S04]  /*5270*/  @!P3 STG.E.U8 desc[UR18][R12.64+0x38], R57 ;  /* 0x000038390c00b986 */ /* 0x0005e8000c101112 */
[----:B------:R2:W-:Y:S04]  /*5280*/  @!P6 STG.E.U8 desc[UR18][R12.64+0x39], R25 ;  /* 0x000039190c00e986 */ /* 0x0005e8000c101112 */
[----:B------:R2:W-:Y:S04]  /*5290*/  @!P2 STG.E.U8 desc[UR18][R2.64+0x38], R21 ;  /* 0x000038150200a986 */ /* 0x0005e8000c101112 */
[----:B------:R2:W-:Y:S02]  /*52a0*/  @!P0 STG.E.U8 desc[UR18][R2.64+0x39], R23 ;  /* 0x0000391702008986 */ /* 0x0005e4000c101112 */
.L_x_104:
[----:B------:R-:W-:Y:S05]  /*52b0*/  BSYNC B0 ;  /* 0x0000000000007941 */ /* 0x000fea0003800000 */
.L_x_38:
[----:B0-2---:R-:W-:Y:S01]  /*52c0*/  IMAD.U32 R2, RZ, RZ, UR16 ;  /* 0x00000010ff027e24 */ /* 0x005fe2000f8e00ff */
[----:B------:R-:W-:Y:S01]  /*52d0*/  ULDC.64 UR4, c[0x0][0x650] ;  /* 0x0001940000047ab9 */ /* 0x000fe20000000a00 */
[----:B------:R-:W-:Y:S01]  /*52e0*/  IMAD.U32 R3, RZ, RZ, UR17 ;  /* 0x00000011ff037e24 */ /* 0x000fe2000f8e00ff */
[----:B------:R0:W-:Y:S01]  /*52f0*/  SYNCS.ARRIVE.TRANS64.A1T0 RZ, [R18+UR26], RZ ;  /* 0x000000ff12ff79a7 */ /* 0x0001e2000810001a */
[----:B------:R-:W-:Y:S01]  /*5300*/  IMAD.U32 R3, RZ, RZ, UR13 ;  /* 0x0000000dff037e24 */ /* 0x000fe2000f8e00ff */
[C---:B------:R-:W-:Y:S01]  /*5310*/  LEA R0, P0, R2.reuse, R0, 0x1 ;  /* 0x0000000002007211 */ /* 0x040fe200078008ff */
[----:B-----5:R-:W-:Y:S01]  /*5320*/  IMAD.MOV.U32 R4, RZ, RZ, -0x1 ;  /* 0xffffffffff047424 */ /* 0x020fe200078e00ff */
[----:B----4-:R-:W-:Y:S02]  /*5330*/  PRMT R12, RZ, 0x7610, R12 ;  /* 0x00007610ff0c7816 */ /* 0x010fe4000000000c */
[----:B------:R-:W-:Y:S01]  /*5340*/  LEA.HI.X R5, R2, R5, R3, 0x1, P0 ;  /* 0x0000000502057211 */ /* 0x000fe200000f0c03 */
[----:B------:R-:W-:Y:S01]  /*5350*/  IMAD.MOV.U32 R2, RZ, RZ, -0x1 ;  /* 0xffffffffff027424 */ /* 0x000fe200078e00ff */
[----:B------:R-:W-:Y:S01]  /*5360*/  ISETP.GE.U32.AND P0, PT, R0, UR4, PT ;  /* 0x0000000400007c0c */ /* 0x000fe2000bf06070 */
[----:B------:R-:W-:-:S03]  /*5370*/  IMAD.MOV.U32 R3, RZ, RZ, -0x1 ;  /* 0xffffffffff037424 */ /* 0x000fc600078e00ff */
[----:B------:R-:W-:-:S13]  /*5380*/  ISETP.GE.U32.AND.EX P0, PT, R5, UR5, PT, P0 ;  /* 0x0000000505007c0c */ /* 0x000fda000bf06100 */
[----:B0-----:R-:W-:Y:S05]  /*5390*/  @P0 BRA `(.L_x_105) ;  /* 0x0000000400880947 */ /* 0x001fea0003800000 */
[----:B------:R-:W0:Y:S01]  /*53a0*/  S2UR UR8, SR_CTAID.X ;  /* 0x00000000000879c3 */ /* 0x000e220000002500 */
[----:B------:R-:W-:Y:S01]  /*53b0*/  ULDC.64 UR4, c[0x0][0x628] ;  /* 0x00018a0000047ab9 */ /* 0x000fe20000000a00 */
[----:B------:R-:W-:Y:S01]  /*53c0*/  ULDC UR6, c[0x0][0x150] ;  /* 0x0000540000067ab9 */ /* 0x000fe20000000800 */
[----:B------:R-:W-:Y:S01]  /*53d0*/  ISETP.NE.U32.AND P0, PT, RZ, UR4, PT ;  /* 0x00000004ff007c0c */ /* 0x000fe2000bf05070 */
[----:B------:R-:W-:Y:S01]  /*53e0*/  ULDC UR27, c[0x0][0x630] ;  /* 0x00018c00001b7ab9 */ /* 0x000fe20000000800 */
[C---:B------:R-:W-:Y:S01]  /*53f0*/  R2UR UR32, R0.reuse ;  /* 0x00000000002072ca */ /* 0x040fe200000e0000 */
[----:B------:R-:W-:Y:S01]  /*5400*/  ULDC UR34, c[0x0][0x154] ;  /* 0x0000550000227ab9 */ /* 0x000fe20000000800 */
[----:B------:R-:W-:Y:S01]  /*5410*/  ISETP.NE.AND.EX P0, PT, RZ, UR5, PT, P0 ;  /* 0x00000005ff007c0c */ /* 0x000fe2000bf05300 */
[----:B------:R-:W2:Y:S01]  /*5420*/  S2UR UR35, SR_CTAID.Y ;  /* 0x00000000002379c3 */ /* 0x000ea20000002600 */
[----:B------:R-:W-:Y:S02]  /*5430*/  R2UR UR33, R5 ;  /* 0x00000000052172ca */ /* 0x000fe400000e0000 */
[----:B------:R-:W-:-:S02]  /*5440*/  R2UR UR30, R0 ;  /* 0x00000000001e72ca */ /* 0x000fc400000e0000 */
[----:B------:R-:W-:Y:S02]  /*5450*/  R2UR UR31, R5 ;  /* 0x00000000051f72ca */ /* 0x000fe400000e0000 */
[----:B0-----:R-:W-:-:S05]  /*5460*/  I2FP.F32.U32 R2, UR8 ;  /* 0x0000000800027c45 */ /* 0x001fca0008201000 */
[----:B------:R-:W-:-:S04]  /*5470*/  FMUL R2, R2, UR6 ;  /* 0x0000000602027c20 */ /* 0x000fc80008400000 */
[----:B------:R0:W4:Y:S01]  /*5480*/  F2I.U32.TRUNC.NTZ R3, R2 ;  /* 0x0000000200037305 */ /* 0x000122000020f000 */
[----:B--2---:R-:W-:Y:S05]  /*5490*/  @!P0 BRA `(.L_x_106) ;  /* 0x0000000000308947 */ /* 0x004fea0003800000 */
        /* <DEDUP_REMOVED lines=12> */
.L_x_106:
[----:B------:R-:W-:Y:S01]  /*5560*/  USHF.R.U64 UR6, UR30, UR27, UR31 ;  /* 0x0000001b1e067299 */ /* 0x000fe2000800121f */
[----:B0-----:R-:W-:Y:S01]  /*5570*/  I2FP.F32.U32 R2, UR35 ;  /* 0x0000002300027c45 */ /* 0x001fe20008201000 */
[----:B------:R-:W-:Y:S01]  /*5580*/  USHF.R.U32.HI UR4, URZ, UR27, UR31 ;  /* 0x0000001b3f047299 */ /* 0x000fe2000801161f */
[----:B----4-:R-:W-:Y:S01]  /*5590*/  R2UR UR30, R3 ;  /* 0x00000000031e72ca */ /* 0x010fe200000e0000 */
[----:B------:R-:W-:Y:S02]  /*55a0*/  UIADD3 UR27, UP0, URZ, -UR6, URZ ;  /* 0x800000063f1b7290 */ /* 0x000fe4000ff1e03f */
[----:B------:R-:W-:Y:S01]  /*55b0*/  FMUL R2, R2, UR34 ;  /* 0x0000002202027c20 */ /* 0x000fe20008400000 */
[----:B------:R-:W-:Y:S01]  /*55c0*/  ULDC.64 UR28, c[0x0][0x620] ;  /* 0x00018800001c7ab9 */ /* 0x000fe20000000a00 */
[----:B------:R-:W-:Y:S01]  /*55d0*/  UIADD3.X UR4, URZ, ~UR4, URZ, UP0, !UPT ;  /* 0x800000043f047290 */ /* 0x000fe200087fe43f */
[----:B------:R-:W-:Y:S01]  /*55e0*/  UMOV UR10, UR32 ;  /* 0x00000020000a7c82 */ /* 0x000fe20008000000 */
[----:B------:R-:W-:-:S02]  /*55f0*/  UMOV UR11, UR33 ;  /* 0x00000021000b7c82 */ /* 0x000fc40008000000 */
[----:B------:R-:W0:Y:S01]  /*5600*/  F2I.U32.TRUNC.NTZ R2, R2 ;  /* 0x0000000200027305 */ /* 0x000e22000020f000 */
[----:B------:R-:W-:Y:S02]  /*5610*/  UIMAD UR4, UR4, UR28, URZ ;  /* 0x0000001c040472a4 */ /* 0x000fe4000f8e023f */
[----:B------:R-:W-:Y:S02]  /*5620*/  UIMAD.WIDE.U32 UR10, UR27, UR28, UR10 ;  /* 0x0000001c1b0a72a5 */ /* 0x000fe4000f8e000a */
[----:B------:R-:W-:Y:S01]  /*5630*/  UIMAD UR27, UR27, UR29, UR4 ;  /* 0x0000001d1b1b72a4 */ /* 0x000fe2000f8e0204 */
[----:B------:R-:W-:Y:S01]  /*5640*/  ULDC UR38, c[0x0][0x658] ;  /* 0x0001960000267ab9 */ /* 0x000fe20000000800 */
[----:B------:R-:W-:Y:S02]  /*5650*/  UMOV UR28, 0xffffffff ;  /* 0xffffffff001c7882 */ /* 0x000fe40000000000 */
[----:B------:R-:W-:Y:S01]  /*5660*/  UIADD3 UR11, UR11, UR27, URZ ;  /* 0x0000001b0b0b7290 */ /* 0x000fe2000fffe03f */
[----:B------:R-:W-:Y:S01]  /*5670*/  ULDC UR29, c[0x0][0x618] ;  /* 0x00018600001d7ab9 */ /* 0x000fe20000000800 */
[----:B------:R-:W-:Y:S01]  /*5680*/  ULDC.64 UR4, c[0x0][0x640] ;  /* 0x0001900000047ab9 */ /* 0x000fe20000000a00 */
[----:B------:R-:W-:Y:S01]  /*5690*/  USHF.L.U32 UR34, UR28, UR38, URZ ;  /* 0x000000261c227299 */ /* 0x000fe2000800063f */
[----:B------:R-:W-:Y:S01]  /*56a0*/  ISETP.NE.U32.AND P0, PT, RZ, UR4, PT ;  /* 0x00000004ff007c0c */ /* 0x000fe2000bf05070 */
[----:B------:R-:W-:Y:S01]  /*56b0*/  USHF.R.U64 UR28, UR10, UR29, UR11 ;  /* 0x0000001d0a1c7299 */ /* 0x000fe2000800120b */
[----:B0-----:R-:W-:Y:S01]  /*56c0*/  R2UR UR32, R2 ;  /* 0x00000000022072ca */ /* 0x001fe200000e0000 */
[----:B------:R-:W-:Y:S01]  /*56d0*/  USHF.R.U32.HI UR10, URZ, UR29, UR11 ;  /* 0x0000001d3f0a7299 */ /* 0x000fe2000801160b */
[----:B------:R-:W-:Y:S01]  /*56e0*/  ISETP.NE.AND.EX P0, PT, RZ, UR5, PT, P0 ;  /* 0x00000005ff007c0c */ /* 0x000fe2000bf05300 */
[----:B------:R-:W-:Y:S01]  /*56f0*/  ULDC UR33, c[0x0][0x608] ;  /* 0x0001820000217ab9 */ /* 0x000fe20000000800 */
[----:B------:R-:W-:-:S02]  /*5700*/  ULOP3.LUT UR39, URZ, UR34, URZ, 0x33, !UPT ;  /* 0x000000223f277292 */ /* 0x000fc4000f8e333f */
[----:B------:R-:W-:Y:S02]  /*5710*/  USHF.R.U64 UR34, UR28, UR33, UR10 ;  /* 0x000000211c227299 */ /* 0x000fe4000800120a */
[----:B------:R-:W-:Y:S01]  /*5720*/  USHF.R.U32.HI UR10, URZ, UR33, UR10 ;  /* 0x000000213f0a7299 */ /* 0x000fe2000801160a */
[----:B------:R-:W-:Y:S01]  /*5730*/  UMOV UR36, 0x1 ;  /* 0x0000000100247882 */ /* 0x000fe20000000000 */
[----:B------:R-:W-:Y:S02]  /*5740*/  UIADD3 UR30, -UR30, URZ, URZ ;  /* 0x0000003f1e1e7290 */ /* 0x000fe4000fffe13f */
[----:B------:R-:W-:Y:S02]  /*5750*/  USHF.L.U32 UR29, UR36, UR38, URZ ;  /* 0x00000026241d7299 */ /* 0x000fe4000800063f */
[----:B------:R-:W-:Y:S01]  /*5760*/  USHF.R.U64 UR36, UR34, UR38, UR10 ;  /* 0x0000002622247299 */ /* 0x000fe2000800120a */
[----:B------:R-:W-:Y:S01]  /*5770*/  ULDC UR31, c[0x0][0x144] ;  /* 0x00005100001f7ab9 */ /* 0x000fe20000000800 */
[----:B------:R-:W-:Y:S01]  /*5780*/  ULDC UR9, c[0x0][0x600] ;  /* 0x0001800000097ab9 */ /* 0x000fe20000000800 */
[----:B------:R-:W-:-:S02]  /*5790*/  UIADD3 UR37, -UR32, URZ, URZ ;  /* 0x0000003f20257290 */ /* 0x000fc4000fffe13f */
[----:B------:R-:W-:Y:S02]  /*57a0*/  USHF.R.U32.HI UR33, URZ, UR38, UR10 ;  /* 0x000000263f217299 */ /* 0x000fe4000801160a */
[----:B------:R-:W-:Y:S02]  /*57b0*/  UIADD3 UR27, UR9, -0x1, URZ ;  /* 0xffffffff091b7890 */ /* 0x000fe4000fffe03f */
[----:B------:R-:W-:Y:S01]  /*57c0*/  UIMAD UR38, UR31, UR30, UR8 ;  /* 0x0000001e1f2672a4 */ /* 0x000fe2000f8e0208 */
[----:B------:R-:W-:Y:S01]  /*57d0*/  ULDC UR42, c[0x0][0x148] ;  /* 0x00005200002a7ab9 */ /* 0x000fe20000000800 */
[----:B------:R-:W-:Y:S01]  /*57e0*/  ULDC UR40, c[0x0][0x648] ;  /* 0x0001920000287ab9 */ /* 0x000fe20000000800 */
[----:B------:R-:W-:Y:S01]  /*57f0*/  ULDC UR41, c[0x0][0x638] ;  /* 0x00018e0000297ab9 */ /* 0x000fe20000000800 */
[----:B------:R-:W-:Y:S01]  /*5800*/  UMOV UR32, UR36 ;  /* 0x0000002400207c82 */ /* 0x000fe20008000000 */
[----:B------:R-:W-:Y:S07]  /*5810*/  @!P0 BRA `(.L_x_107) ;  /* 0x0000000000288947 */ /* 0x000fee0003800000 */
        /* <DEDUP_REMOVED lines=10> */
.L_x_107:
[----:B------:R-:W-:Y:S01]  /*58c0*/  USHF.R.U64 UR4, UR32, UR40, UR33 ;  /* 0x0000002820047299 */ /* 0x000fe20008001221 */
[----:B------:R-:W-:Y:S01]  /*58d0*/  IMAD.MOV.U32 R12, RZ, RZ, 0x1 ;  /* 0x00000001ff0c7424 */ /* 0x000fe200078e00ff */
[----:B------:R-:W-:Y:S01]  /*58e0*/  ULOP3.LUT UR34, UR34, UR39, URZ, 0xc0, !UPT ;  /* 0x0000002722227292 */ /* 0x000fe2000f8ec03f */
[----:B------:R-:W-:Y:S01]  /*58f0*/  IMAD.U32 R4, RZ, RZ, UR6 ;  /* 0x00000006ff047e24 */ /* 0x000fe2000f8e00ff */
[----:B------:R-:W-:Y:S02]  /*5900*/  UIADD3 UR5, -UR4, URZ, URZ ;  /* 0x0000003f04057290 */ /* 0x000fe4000fffe13f */
[----:B------:R-:W-:Y:S02]  /*5910*/  @UP2 UIMAD UR38, UR42, UR37, UR35 ;  /* 0x000000252a2622a4 */ /* 0x000fe4000f8e0223 */
[----:B------:R-:W-:Y:S02]  /*5920*/  ULOP3.LUT UR27, UR28, UR27, URZ, 0xc0, !UPT ;  /* 0x0000001b1c1b7292 */ /* 0x000fe4000f8ec03f */
[----:B------:R-:W-:-:S02]  /*5930*/  UIMAD UR4, UR29, UR4, UR34 ;  /* 0x000000041d0472a4 */ /* 0x000fc4000f8e0222 */
        /* <DEDUP_REMOVED lines=8> */
.L_x_105:
[----:B------:R-:W-:Y:S01]  /*59c0*/  UIADD3 UR15, UR25, UR15, URZ ;  /* 0x0000000f190f7290 */ /* 0x000fe2000fffe03f */
[----:B------:R-:W-:Y:S02]  /*59d0*/  LOP3.LUT P0, RZ, R12, 0xff, RZ, 0xc0, !PT ;  /* 0x000000ff0cff7812 */ /* 0x000fe4000780c0ff */
[----:B------:R-:W-:Y:S01]  /*59e0*/  LOP3.LUT R86, R86, 0x1, RZ, 0x3c, !PT ;  /* 0x0000000156567812 */ /* 0x000fe200078e3cff */
[----:B------:R-:W-:Y:S02]  /*59f0*/  USHF.R.U32.HI UR4, URZ, 0x2, UR15 ;  /* 0x000000023f047899 */ /* 0x000fe4000801160f */
[----:B------:R-:W-:Y:S02]  /*5a00*/  UISETP.GT.U32.AND UP0, UPT, UR15, 0x3, UPT ;  /* 0x000000030f00788c */ /* 0x000fe4000bf04070 */
[----:B------:R-:W-:Y:S02]  /*5a10*/  ULOP3.LUT UR4, UR4, 0x1, URZ, 0xc0, !UPT ;  /* 0x0000000104047892 */ /* 0x000fe4000f8ec03f */
[----:B------:R-:W-:-:S02]  /*5a20*/  UISETP.LT.U32.AND UP0, UPT, UR25, 0x4, UP0 ;  /* 0x000000041900788c */ /* 0x000fc40008701070 */
[----:B------:R-:W-:Y:S02]  /*5a30*/  UISETP.NE.U32.AND UP1, UPT, UR4, 0x1, UPT ;  /* 0x000000010400788c */ /* 0x000fe4000bf25070 */
[----:B------:R-:W-:Y:S02]  /*5a40*/  USEL UR5, URZ, 0x1, !UP0 ;  /* 0x000000013f057887 */ /* 0x000fe4000c000000 */
[----:B------:R-:W-:Y:S02]  /*5a50*/  UISETP.GT.U32.AND UP1, UPT, UR25, 0x3, !UP1 ;  /* 0x000000031900788c */ /* 0x000fe4000cf24070 */
[----:B------:R-:W-:Y:S02]  /*5a60*/  ULOP3.LUT UR15, UR15, 0x3, URZ, 0xc0, !UPT ;  /* 0x000000030f0f7892 */ /* 0x000fe4000f8ec03f */
[----:B------:R-:W-:-:S04]  /*5a70*/  USEL UR4, URZ, 0x1, !UP1 ;  /* 0x000000013f047887 */ /* 0x000fc8000c800000 */
[----:B------:R-:W-:Y:S01]  /*5a80*/  ULOP3.LUT UR21, UR4, UR21, UR5, 0x96, !UPT ;  /* 0x0000001504157292 */ /* 0x000fe2000f8e9605 */
[----:B------:R-:W-:Y:S11]  /*5a90*/  @P0 BRA `(.L_x_108) ;  /* 0xffffffbc003c0947 */ /* 0x000ff6000383ffff */
[----:B------:R-:W-:Y:S05]  /*5aa0*/  EXIT ;  /* 0x000000000000794d */ /* 0x000fea0003800000 */
.L_x_16:
[----:B------:R-:W-:-:S08]  /*5ab0*/  ISETP.NE.AND P0, PT, RZ, UR6, PT ;  /* 0x00000006ff007c0c */ /* 0x000fd0000bf05270 */
[----:B--23-5:R-:W0:-:S00]  /*5ac0*/  USETMAXREG.DEALLOC.CTAPOOL 0x28 ;  /* 0x00000028000079c8 */ /* 0x02ce0000080e0500 */
[----:B------:R-:W-:Y:S05]  /*5ad0*/  @P0 EXIT ;  /* 0x000000000000094d */ /* 0x000fea0003800000 */
[----:B0-----:R-:W-:Y:S01]  /*5ae0*/  LOP3.LUT P0, RZ, R13, 0xff, RZ, 0xc0, !PT ;  /* 0x000000ff0dff7812 */ /* 0x001fe2000780c0ff */
[----:B------:R-:W-:Y:S02]  /*5af0*/  IMAD.MOV.U32 R10, RZ, RZ, 0x1 ;  /* 0x00000001ff0a7424 */ /* 0x000fe400078e00ff */
[----:B------:R-:W-:-:S10]  /*5b00*/  IMAD.MOV.U32 R11, RZ, RZ, RZ ;  /* 0x000000ffff0b7224 */ /* 0x000fd400078e00ff */
[----:B------:R-:W-:Y:S05]  /*5b10*/  @!P0 BRA `(.L_x_109) ;  /* 0x0000000c006c8947 */ /* 0x000fea0003800000 */
[----:B------:R-:W0:Y:S01]  /*5b20*/  S2UR UR9, SR_CgaCtaId ;  /* 0x00000000000979c3 */ /* 0x000e220000008800 */
[----:B------:R-:W-:Y:S01]  /*5b30*/  UMOV UR11, 0x1 ;  /* 0x00000001000b7882 */ /* 0x000fe20000000000 */
[----:B------:R-:W-:Y:S01]  /*5b40*/  LOP3.LUT P0, RZ, R6, 0x1f, RZ, 0xc0, !PT ;  /* 0x0000001f06ff7812 */ /* 0x000fe2000780c0ff */
[----:B------:R-:W-:Y:S01]  /*5b50*/  ULDC UR5, c[0x0][0x658] ;  /* 0x0001960000057ab9 */ /* 0x000fe20000000800 */
[----:B------:R-:W-:Y:S01]  /*5b60*/  UMOV UR10, 0xffffffff ;  /* 0xffffffff000a7882 */ /* 0x000fe20000000000 */
[----:B------:R-:W-:Y:S01]  /*5b70*/  BSSY B0, `(.L_x_109) ;  /* 0x00000d5000007945 */ /* 0x000fe20003800000 */
[----:B------:R-:W-:Y:S01]  /*5b80*/  USHF.L.U32 UR10, UR10, UR5, URZ ;  /* 0x000000050a0a7299 */ /* 0x000fe2000800063f */
[C---:B------:R-:W-:Y:S01]  /*5b90*/  ISETP.NE.AND P3, PT, R7.reuse, RZ, PT ;  /* 0x000000ff0700720c */ /* 0x040fe20003f65270 */
[----:B------:R-:W-:Y:S01]  /*5ba0*/  IMAD.MOV.U32 R12, RZ, RZ, 0x1 ;  /* 0x00000001ff0c7424 */ /* 0x000fe200078e00ff */
[----:B------:R-:W-:Y:S01]  /*5bb0*/  ISETP.NE.OR P0, PT, R7, RZ, !P0 ;  /* 0x000000ff0700720c */ /* 0x000fe20004705670 */
[----:B------:R-:W-:Y:S01]  /*5bc0*/  IMAD.MOV.U32 R10, RZ, RZ, 0x1 ;  /* 0x00000001ff0a7424 */ /* 0x000fe200078e00ff */
[----:B------:R-:W-:Y:S01]  /*5bd0*/  ULDC UR4, c[0x0][0x600] ;  /* 0x0001800000047ab9 */ /* 0x000fe20000000800 */
[----:B------:R-:W-:Y:S01]  /*5be0*/  IMAD.MOV.U32 R11, RZ, RZ, RZ ;  /* 0x000000ffff0b7224 */ /* 0x000fe200078e00ff */
[----:B------:R-:W-:Y:S01]  /*5bf0*/  UMOV UR23, 0x5 ;  /* 0x0000000500177882 */ /* 0x000fe20000000000 */
[----:B------:R-:W-:-:S02]  /*5c00*/  UIADD3 UR30, UR14, 0x1, URZ ;  /* 0x000000010e1e7890 */ /* 0x000fc4000fffe03f */
[----:B------:R-:W-:Y:S02]  /*5c10*/  ULOP3.LUT UR31, UR7, 0x2, URZ, 0xfc, !UPT ;  /* 0x00000002071f7892 */ /* 0x000fe4000f8efc3f */
[----:B------:R-:W-:Y:S02]  /*5c20*/  UIADD3 UR4, UR4, -0x1, URZ ;  /* 0xffffffff04047890 */ /* 0x000fe4000fffe03f */
[----:B------:R-:W-:Y:S02]  /*5c30*/  USHF.L.U32 UR5, UR11, UR5, URZ ;  /* 0x000000050b057299 */ /* 0x000fe4000800063f */
[----:B------:R-:W-:Y:S02]  /*5c40*/  ULOP3.LUT UR15, URZ, UR10, URZ, 0x33, !UPT ;  /* 0x0000000a3f0f7292 */ /* 0x000fe4000f8e333f */
[----:B0-----:R-:W-:Y:S02]  /*5c50*/  ULOP3.LUT UR8, UR9, 0x1, URZ, 0xc0, !UPT ;  /* 0x0000000109087892 */ /* 0x001fe4000f8ec03f */
[----:B------:R-:W-:-:S02]  /*5c60*/  USHF.R.U32.HI UR32, URZ, 0x1, UR9 ;  /* 0x000000013f207899 */ /* 0x000fc40008011609 */
[----:B------:R-:W-:Y:S02]  /*5c70*/  USHF.L.U32 UR6, UR9, 0x5, URZ ;  /* 0x0000000509067899 */ /* 0x000fe4000800063f */
[----:B------:R-:W-:Y:S02]  /*5c80*/  USHF.L.U32 UR33, UR9, 0xc, URZ ;  /* 0x0000000c09217899 */ /* 0x000fe4000800063f */
[----:B------:R-:W-:Y:S02]  /*5c90*/  ULOP3.LUT UR9, UR9, 0xfffffffe, URZ, 0xc0, !UPT ;  /* 0xfffffffe09097892 */ /* 0x000fe4000f8ec03f */
[----:B------:R-:W-:Y:S02]  /*5ca0*/  UISETP.GT.U32.AND UP0, UPT, UR8, 0xffff, UPT ;  /* 0x0000ffff0800788c */ /* 0x000fe4000bf04070 */
[----:B------:R-:W-:Y:S02]  /*5cb0*/  USHF.L.U32 UR22, UR11, UR9, URZ ;  /* 0x000000090b167299 */ /* 0x000fe4000800063f */
[----:B------:R-:W-:-:S02]  /*5cc0*/  ULOP3.LUT UR9, UR9, 0x1, URZ, 0xfc, !UPT ;  /* 0x0000000109097892 */ /* 0x000fc4000f8efc3f */
[----:B------:R-:W-:Y:S02]  /*5cd0*/  USEL UR8, UR8, 0xffff, !UP0 ;  /* 0x0000ffff08087887 */ /* 0x000fe4000c000000 */
[----:B------:R-:W-:Y:S02]  /*5ce0*/  USHF.L.U32 UR9, UR11, UR9, URZ ;  /* 0x000000090b097299 */ /* 0x000fe4000800063f */
[----:B------:R-:W-:Y:S02]  /*5cf0*/  ULOP3.LUT UR8, UR8, 0xffff, URZ, 0xc0, !UPT ;  /* 0x0000ffff08087892 */ /* 0x000fe4000f8ec03f */
[----:B------:R-:W-:Y:S02]  /*5d00*/  ULOP3.LUT UR6, UR6, 0x20, URZ, 0xc0, !UPT ;  /* 0x0000002006067892 */ /* 0x000fe4000f8ec03f */
[----:B------:R-:W-:Y:S02]  /*5d10*/  ULOP3.LUT UR22, UR22, UR9, URZ, 0xfc, !UPT ;  /* 0x0000000916167292 */ /* 0x000fe4000f8efc3f */
[----:B------:R-:W-:Y:S01]  /*5d20*/  USHF.L.U32 UR23, UR23, UR8, URZ ;  /* 0x0000000817177299 */ /* 0x000fe2000800063f */
[----:B------:R-:W-:-:S11]  /*5d30*/  ULDC.64 UR28, c[0x0][0x198] ;  /* 0x00006600001c7ab9 */ /* 0x000fd60000000a00 */
.L_x_121:
[----:B------:R-:W-:-:S03]  /*5d40*/  UMOV UR8, 0xffffffff ;  /* 0xffffffff00087882 */ /* 0x000fc60000000000 */
[----:B------:R-:W-:Y:S05]  /*5d50*/  BRA.DIV UR8, `(.L_x_110) ;  /* 0x0000000e08f87947 */ /* 0x000fea000b800000 */
[----:B------:R-:W-:-:S13]  /*5d60*/  ELECT P1, URZ, PT ;  /* 0x00000000003f782f */ /* 0x000fda0003820000 */
.L_x_134:
[----:B------:R-:W0:Y:S01]  /*5d70*/  LDC R6, c[0x0][0x28c] ;  /* 0x0000a300ff067b82 */ /* 0x000e220000000800 */
[----:B------:R-:W-:Y:S01]  /*5d80*/  BSSY B1, `(.L_x_111) ;  /* 0x000003d000017945 */ /* 0x000fe20003800000 */
[----:B0-----:R-:W-:-:S13]  /*5d90*/  ISETP.LT.OR P1, PT, R6, 0x1, !P1 ;  /* 0x000000010600780c */ /* 0x001fda0004f21670 */
[----:B------:R-:W-:Y:S05]  /*5da0*/  @P1 BRA `(.L_x_112) ;  /* 0x0000000000e81947 */ /* 0x000fea0003800000 */
[----:B------:R-:W-:Y:S01]  /*5db0*/  LEA R6, R2, UR32, 0x1 ;  /* 0x0000002002067c11 */ /* 0x000fe2000f8e08ff */
[----:B------:R-:W-:Y:S01]  /*5dc0*/  IMAD.MOV.U32 R15, RZ, RZ, RZ ;  /* 0x000000ffff0f7224 */ /* 0x000fe200078e00ff */
[----:B------:R-:W-:Y:S01]  /*5dd0*/  LEA R8, R3, UR6, 0x6 ;  /* 0x0000000603087c11 */ /* 0x000fe2000f8e30ff */
[----:B------:R-:W-:Y:S02]  /*5de0*/  IMAD.U32 R16, RZ, RZ, UR30 ;  /* 0x0000001eff107e24 */ /* 0x000fe4000f8e00ff */
[----:B------:R-:W-:Y:S02]  /*5df0*/  IMAD.MOV.U32 R2, RZ, RZ, R10 ;  /* 0x000000ffff027224 */ /* 0x000fe400078e000a */
[----:B------:R-:W-:Y:S02]  /*5e00*/  IMAD.MOV.U32 R3, RZ, RZ, R11 ;  /* 0x000000ffff037224 */ /* 0x000fe400078e000b */
[----:B------:R-:W-:-:S07]  /*5e10*/  IMAD.SHL.U32 R9, R6, 0x20, RZ ;  /* 0x0000002006097824 */ /* 0x000fce00078e00ff */
.L_x_116:
[----:B------:R-:W0:Y:S01]  /*5e20*/  S2R R7, SR_CgaCtaId ;  /* 0x0000000000077919 */ /* 0x000e220000008800 */
[----:B-1----:R-:W-:-:S04]  /*5e30*/  MOV R6, 0x400 ;  /* 0x0000040000067802 */ /* 0x002fc80000000f00 */
[----:B0-----:R-:W-:Y:S02]  /*5e40*/  LEA R14, R7, R6, 0x18 ;  /* 0x00000006070e7211 */ /* 0x001fe400078ec0ff */
[----:B------:R-:W-:Y:S01]  /*5e50*/  SHF.L.U32 R6, R2, 0x1f, RZ ;  /* 0x0000001f02067819 */ /* 0x000fe200000006ff */
[----:B------:R-:W0:Y:S02]  /*5e60*/  @!P3 LDC R7, c[0x0][0x500] ;  /* 0x00014000ff07bb82 */ /* 0x000e240000000800 */
[----:B------:R-:W-:-:S04]  /*5e70*/  IMAD R13, R3, 0x8, R14 ;  /* 0x00000008030d7824 */ /* 0x000fc800078e020e */
[----:B------:R-:W1:Y:S02]  /*5e80*/  SYNCS.PHASECHK.TRANS64.TRYWAIT P1, [R13+URZ+0x20], R6 ;  /* 0x000020060d0075a7 */ /* 0x000e64000802017f */
[----:B-1----:R-:W-:Y:S05]  /*5e90*/  @!P1 BRA `(.L_x_113) ;  /* 0x0000000c00c89947 */ /* 0x002fea0003800000 */
.L_x_135:
[----:B------:R-:W-:Y:S01]  /*5ea0*/  UPRMT UR8, UR31, 0x9910, URZ ;  /* 0x000099101f087896 */ /* 0x000fe2000800003f */
[----:B0-----:R0:W-:Y:S03]  /*5eb0*/  @!P3 SYNCS.ARRIVE.TRANS64 RZ, [R13+URZ], R7 ;  /* 0x000000070dffb9a7 */ /* 0x0011e6000800003f */
[----:B------:R-:W-:-:S06]  /*5ec0*/  UISETP.NE.AND UP0, UPT, UR8, 0x2, UPT ;  /* 0x000000020800788c */ /* 0x000fcc000bf05270 */
[----:B------:R-:W-:-:S13]  /*5ed0*/  PLOP3.LUT P1, PT, PT, PT, UP0, 0x80, 0x0 ;  /* 0x000000000000781c */ /* 0x000fda0003f2f008 */
[----:B0-----:R-:W-:Y:S05]  /*5ee0*/  @P1 BRA `(.L_x_114) ;  /* 0x0000000000041947 */ /* 0x001fea0003800000 */
[----:B------:R-:W-:Y:S01]  /*5ef0*/  BPT.TRAP 0x1 ;  /* 0x000000040000795c */ /* 0x000fe20000300000 */
.L_x_114:
[----:B------:R-:W-:Y:S05]  /*5f00*/  @P0 BRA `(.L_x_115) ;  /* 0x0000000000040947 */ /* 0x000fea0003800000 */
[----:B------:R-:W-:Y:S01]  /*5f10*/  BPT.TRAP 0x1 ;  /* 0x000000040000795c */ /* 0x000fe20000300000 */
.L_x_115:
[----:B------:R-:W-:Y:S01]  /*5f20*/  R2UR UR8, R3 ;  /* 0x00000000030872ca */ /* 0x000fe200000e0000 */
[----:B------:R-:W-:Y:S01]  /*5f30*/  VIADD R16, R16, 0xffffffff ;  /* 0xffffffff10107836 */ /* 0x000fe20000000000 */
[----:B------:R-:W-:Y:S01]  /*5f40*/  R2UR UR26, R14 ;  /* 0x000000000e1a72ca */ /* 0x000fe200000e0000 */
[----:B------:R-:W-:Y:S01]  /*5f50*/  UIADD3 UR18, UP0, UR28, 0xf0, URZ ;  /* 0x000000f01c127890 */ /* 0x000fe2000ff1e03f */
[----:B------:R-:W-:Y:S01]  /*5f60*/  R2UR UR27, R9 ;  /* 0x00000000091b72ca */ /* 0x000fe200000e0000 */
[----:B------:R-:W-:Y:S01]  /*5f70*/  UIADD3 UR34, UP1, UR28, 0x1f0, URZ ;  /* 0x000001f01c227890 */ /* 0x000fe2000ff3e03f */
[----:B------:R-:W-:Y:S01]  /*5f80*/  R2UR UR9, R13 ;  /* 0x000000000d0972ca */ /* 0x000fe200000e0000 */
[----:B------:R-:W-:Y:S01]  /*5f90*/  UIADD3.X UR19, URZ, UR29, URZ, UP0, !UPT ;  /* 0x0000001d3f137290 */ /* 0x000fe200087fe43f */
[----:B------:R-:W-:Y:S01]  /*5fa0*/  R2UR UR10, R15 ;  /* 0x000000000f0a72ca */ /* 0x000fe200000e0000 */
[----:B------:R-:W-:Y:S01]  /*5fb0*/  UPRMT UR24, URZ, 0x5410, UR23 ;  /* 0x000054103f187896 */ /* 0x000fe20008000017 */
[----:B------:R-:W-:Y:S01]  /*5fc0*/  R2UR UR12, R4 ;  /* 0x00000000040c72ca */ /* 0x000fe200000e0000 */
[----:B------:R-:W-:Y:S01]  /*5fd0*/  VIADD R3, R3, 0x1 ;  /* 0x0000000103037836 */ /* 0x000fe20000000000 */
[----:B------:R-:W-:Y:S01]  /*5fe0*/  R2UR UR36, R8 ;  /* 0x00000000082472ca */ /* 0x000fe200000e0000 */
[----:B------:R-:W-:Y:S01]  /*5ff0*/  USHF.L.U32 UR8, UR8, 0xd, URZ ;  /* 0x0000000d08087899 */ /* 0x000fe2000800063f */
[----:B------:R-:W-:Y:S01]  /*6000*/  ISETP.GT.AND P2, PT, R16, 0x1, PT ;  /* 0x000000011000780c */ /* 0x000fe20003f44270 */
[----:B------:R-:W-:Y:S01]  /*6010*/  UPRMT UR37, URZ, 0x5410, UR22 ;  /* 0x000054103f257896 */ /* 0x000fe20008000016 */
[----:B------:R-:W-:Y:S01]  /*6020*/  ISETP.NE.AND P1, PT, R3, 0x4, PT ;  /* 0x000000040300780c */ /* 0x000fe20003f25270 */
[----:B------:R-:W-:Y:S01]  /*6030*/  ULEA UR11, UR32, UR8, 0xc ;  /* 0x00000008200b7291 */ /* 0x000fe2000f8e603f */
[----:B------:R-:W-:Y:S01]  /*6040*/  VIADD R15, R15, 0x80 ;  /* 0x000000800f0f7836 */ /* 0x000fe20000000000 */
[----:B------:R-:W-:Y:S01]  /*6050*/  ULOP3.LUT UR8, UR8, 0x1000, UR33, 0xf8, !UPT ;  /* 0x0000100008087892 */ /* 0x000fe2000f8ef821 */
[----:B------:R-:W-:Y:S01]  /*6060*/  SEL R7, RZ, 0x1, P1 ;  /* 0x00000001ff077807 */ /* 0x000fe20000800000 */
[----:B------:R-:W-:Y:S01]  /*6070*/  UIADD3 UR25, UR26, 0x180, UR11 ;  /* 0x000001801a197890 */ /* 0x000fe2000fffe00b */
[----:B------:R-:W-:Y:S01]  /*6080*/  SEL R3, R3, RZ, P1 ;  /* 0x000000ff03037207 */ /* 0x000fe20000800000 */
[----:B------:R-:W-:Y:S01]  /*6090*/  UIADD3 UR26, UR26, 0x8180, UR8 ;  /* 0x000081801a1a7890 */ /* 0x000fe2000fffe008 */
[----:B------:R-:W-:Y:S01]  /*60a0*/  LOP3.LUT R2, R2, R7, RZ, 0x3c, !PT ;  /* 0x0000000702027212 */ /* 0x000fe200078e3cff */
[----:B------:R-:W-:Y:S01]  /*60b0*/  UIADD3.X UR35, URZ, UR29, URZ, UP1, !UPT ;  /* 0x0000001d3f237290 */ /* 0x000fe20008ffe43f */
[----:B------:R-:W-:Y:S01]  /*60c0*/  UMOV UR20, 0x0 ;  /* 0x0000000000147882 */ /* 0x000fe20000000000 */
[----:B------:R-:W-:Y:S01]  /*60d0*/  UMOV UR21, 0x10000000 ;  /* 0x1000000000157882 */ /* 0x000fe20000000000 */
[----:B------:R-:W-:Y:S01]  /*60e0*/  UMOV UR11, UR27 ;  /* 0x0000001b000b7c82 */ /* 0x000fe20008000000 */
[----:B------:R-:W-:-:S02]  /*60f0*/  UMOV UR8, UR25 ;  /* 0x0000001900087c82 */ /* 0x000fc40008000000 */
[----:B------:R0:W-:Y:S02]  /*6100*/  UTMALDG.3D.MULTICAST [UR8], [UR18], UR24, desc[UR20] ;  /* 0x00001408120073b4 */ /* 0x0001e40008011818 */
[----:B0-----:R-:W-:Y:S01]  /*6110*/  UMOV UR8, UR26 ;  /* 0x0000001a00087c82 */ /* 0x001fe20008000000 */
[----:B------:R-:W-:Y:S02]  /*6120*/  UMOV UR11, UR36 ;  /* 0x00000024000b7c82 */ /* 0x000fe40008000000 */
[----:B------:R0:W-:Y:S02]  /*6130*/  UTMALDG.3D.MULTICAST [UR8], [UR34], UR37, desc[UR20] ;  /* 0x00001408220073b4 */ /* 0x0001e40008011825 */
[----:B0-----:R-:W-:Y:S05]  /*6140*/  @P2 BRA `(.L_x_116) ;  /* 0xfffffffc00342947 */ /* 0x001fea000383ffff */
.L_x_112:
[----:B------:R-:W-:Y:S05]  /*6150*/  BSYNC B1 ;  /* 0x0000000000017941 */ /* 0x000fea0003800000 */
.L_x_111:
[----:B------:R-:W-:Y:S01]  /*6160*/  LOP3.LUT P4, RZ, R12, 0xff, RZ, 0xc0, !PT ;  /* 0x000000ff0cff7812 */ /* 0x000fe2000788c0ff */
[----:B------:R-:W-:Y:S01]  /*6170*/  VIADD R11, R11, UR14 ;  /* 0x0000000e0b0b7c36 */ /* 0x000fe20008000000 */
[----:B------:R-:W-:Y:S01]  /*6180*/  ULDC.64 UR8, c[0x0][0x650] ;  /* 0x0001940000087ab9 */ /* 0x000fe20000000a00 */
[----:B------:R-:W-:Y:S01]  /*6190*/  BSSY B1, `(.L_x_117) ;  /* 0x0000070000017945 */ /* 0x000fe20003800000 */
[----:B-1----:R-:W-:Y:S02]  /*61a0*/  PRMT R6, RZ, 0x7610, R6 ;  /* 0x00007610ff067816 */ /* 0x002fe40000000006 */
[C---:B------:R-:W-:Y:S02]  /*61b0*/  ISETP.GT.U32.AND P1, PT, R11.reuse, 0x3, PT ;  /* 0x000000030b00780c */ /* 0x040fe40003f24070 */
[----:B------:R-:W-:Y:S02]  /*61c0*/  SHF.R.U32.HI R2, RZ, 0x2, R11 ;  /* 0x00000002ff027819 */ /* 0x000fe4000001160b */
[----:B------:R-:W-:-:S02]  /*61d0*/  LOP3.LUT R11, R11, 0x3, RZ, 0xc0, !PT ;  /* 0x000000030b0b7812 */ /* 0x000fc400078ec0ff */
[----:B------:R-:W-:Y:S01]  /*61e0*/  LOP3.LUT R2, R2, 0x1, RZ, 0xc0, !PT ;  /* 0x0000000102027812 */ /* 0x000fe200078ec0ff */
[----:B------:R-:W0:Y:S01]  /*61f0*/  @P4 S2R R4, SR_CgaCtaId ;  /* 0x0000000000044919 */ /* 0x000e220000008800 */
[----:B------:R-:W-:Y:S02]  /*6200*/  @P4 MOV R3, 0x400 ;  /* 0x0000040000034802 */ /* 0x000fe40000000f00 */
[----:B------:R-:W-:Y:S02]  /*6210*/  ISETP.NE.U32.AND P2, PT, R2, 0x1, PT ;  /* 0x000000010200780c */ /* 0x000fe40003f45070 */
[----:B------:R-:W-:Y:S02]  /*6220*/  PRMT R12, RZ, 0x7610, R12 ;  /* 0x00007610ff0c7816 */ /* 0x000fe4000000000c */
[----:B0-----:R-:W-:Y:S01]  /*6230*/  @P4 LEA R3, R4, R3, 0x18 ;  /* 0x0000000304034211 */ /* 0x001fe200078ec0ff */
[----:B------:R-:W-:-:S03]  /*6240*/  IMAD.U32 R4, RZ, RZ, UR14 ;  /* 0x0000000eff047e24 */ /* 0x000fc6000f8e00ff */
[----:B------:R0:W-:Y:S01]  /*6250*/  @P4 SYNCS.ARRIVE.TRANS64.A1T0 RZ, [R3+URZ+0x78], RZ ;  /* 0x000078ff03ff49a7 */ /* 0x0001e2000810003f */
[----:B------:R-:W-:Y:S02]  /*6260*/  IADD3 R0, P4, R0, UR16, RZ ;  /* 0x0000001000007c10 */ /* 0x000fe4000ff9e0ff */
[----:B------:R-:W-:Y:S02]  /*6270*/  ISETP.LT.U32.AND P1, PT, R4, 0x4, P1 ;  /* 0x000000040400780c */ /* 0x000fe40000f21070 */
[----:B------:R-:W-:Y:S02]  /*6280*/  IADD3.X R5, R5, UR13, RZ, P4, !PT ;  /* 0x0000000d05057c10 */ /* 0x000fe4000a7fe4ff */
[----:B------:R-:W-:Y:S02]  /*6290*/  ISETP.GE.U32.AND P4, PT, R0, UR8, PT ;  /* 0x0000000800007c0c */ /* 0x000fe4000bf86070 */
[----:B0-----:R-:W-:Y:S02]  /*62a0*/  SEL R3, RZ, 0x1, !P1 ;  /* 0x00000001ff037807 */ /* 0x001fe40004800000 */
[----:B------:R-:W-:-:S02]  /*62b0*/  ISETP.GE.U32.AND.EX P1, PT, R5, UR9, PT, P4 ;  /* 0x0000000905007c0c */ /* 0x000fc4000bf26140 */
[----:B------:R-:W-:Y:S01]  /*62c0*/  ISETP.GT.U32.AND P2, PT, R4, 0x3, !P2 ;  /* 0x000000030400780c */ /* 0x000fe20005744070 */
[----:B------:R-:W-:-:S03]  /*62d0*/  IMAD.MOV.U32 R4, RZ, RZ, -0x1 ;  /* 0xffffffffff047424 */ /* 0x000fc600078e00ff */
[----:B------:R-:W-:-:S04]  /*62e0*/  SEL R2, RZ, 0x1, !P2 ;  /* 0x00000001ff027807 */ /* 0x000fc80005000000 */
[----:B------:R-:W-:Y:S01]  /*62f0*/  LOP3.LUT R10, R2, R10, R3, 0x96, !PT ;  /* 0x0000000a020a7212 */ /* 0x000fe200078e9603 */
[----:B------:R-:W-:Y:S02]  /*6300*/  IMAD.MOV.U32 R2, RZ, RZ, -0x1 ;  /* 0xffffffffff027424 */ /* 0x000fe400078e00ff */
[----:B------:R-:W-:Y:S01]  /*6310*/  IMAD.MOV.U32 R3, RZ, RZ, -0x1 ;  /* 0xffffffffff037424 */ /* 0x000fe200078e00ff */
[----:B------:R-:W-:Y:S06]  /*6320*/  @P1 BRA `(.L_x_118) ;  /* 0x0000000400581947 */ /* 0x000fec0003800000 */
[----:B------:R-:W0:Y:S01]  /*6330*/  S2UR UR8, SR_CTAID.X ;  /* 0x00000000000879c3 */ /* 0x000e220000002500 */
[----:B------:R-:W-:Y:S01]  /*6340*/  ULDC.64 UR10, c[0x0][0x628] ;  /* 0x00018a00000a7ab9 */ /* 0x000fe20000000a00 */
[----:B------:R-:W-:Y:S01]  /*6350*/  ULDC UR9, c[0x0][0x150] ;  /* 0x0000540000097ab9 */ /* 0x000fe20000000800 */
[----:B------:R-:W-:Y:S01]  /*6360*/  ISETP.NE.U32.AND P1, PT, RZ, UR10, PT ;  /* 0x0000000aff007c0c */ /* 0x000fe2000bf25070 */
[----:B------:R-:W-:Y:S01]  /*6370*/  ULDC UR12, c[0x0][0x630] ;  /* 0x00018c00000c7ab9 */ /* 0x000fe20000000800 */
[----:B------:R-:W-:Y:S01]  /*6380*/  ULDC UR19, c[0x0][0x154] ;  /* 0x0000550000137ab9 */ /* 0x000fe20000000800 */
[----:B------:R-:W-:Y:S01]  /*6390*/  IMAD.MOV.U32 R2, RZ, RZ, R0 ;  /* 0x000000ffff027224 */ /* 0x000fe200078e0000 */
[----:B------:R-:W-:Y:S01]  /*63a0*/  ISETP.NE.AND.EX P1, PT, RZ, UR11, PT, P1 ;  /* 0x0000000bff007c0c */ /* 0x000fe2000bf25310 */
[----:B------:R-:W1:Y:S01]  /*63b0*/  S2UR UR18, SR_CTAID.Y ;  /* 0x00000000001279c3 */ /* 0x000e620000002600 */
[----:B0-----:R-:W-:-:S05]  /*63c0*/  I2FP.F32.U32 R3, UR8 ;  /* 0x0000000800037c45 */ /* 0x001fca0008201000 */
[----:B------:R-:W-:Y:S01]  /*63d0*/  FMUL R4, R3, UR9 ;  /* 0x0000000903047c20 */ /* 0x000fe20008400000 */
[----:B------:R-:W-:-:S05]  /*63e0*/  IMAD.MOV.U32 R3, RZ, RZ, R5 ;  /* 0x000000ffff037224 */ /* 0x000fca00078e0005 */
[----:B------:R-:W-:Y:S05]  /*63f0*/  @!P1 BRA `(.L_x_119) ;  /* 0x0000000000289947 */ /* 0x000fea0003800000 */
[----:B------:R-:W-:Y:S02]  /*6400*/  ULDC UR9, c[0x0][0x634] ;  /* 0x00018d0000097ab9 */ /* 0x000fe40000000800 */
[----:B------:R-:W-:-:S05]  /*6410*/  IADD3 R9, P1, R0, UR9, RZ ;  /* 0x0000000900097c10 */ /* 0x000fca000ff3e0ff */
[----:B------:R-:W-:-:S04]  /*6420*/  IMAD.X R13, RZ, RZ, R5, P1 ;  /* 0x000000ffff0d7224 */ /* 0x000fc800008e0605 */
[----:B------:R-:W-:-:S04]  /*6430*/  IMAD.WIDE.U32 R6, R13, UR10, RZ ;  /* 0x0000000a0d067c25 */ /* 0x000fc8000f8e00ff */
[----:B------:R-:W-:-:S04]  /*6440*/  IMAD.WIDE.U32 R6, P1, R9, UR11, R6 ;  /* 0x0000000b09067c25 */ /* 0x000fc8000f820006 */
[----:B------:R-:W-:-:S04]  /*6450*/  IMAD.WIDE.U32 R8, R9, UR10, RZ ;  /* 0x0000000a09087c25 */ /* 0x000fc8000f8e00ff */
[----:B------:R-:W-:Y:S01]  /*6460*/  IMAD.X R3, RZ, RZ, RZ, P1 ;  /* 0x000000ffff037224 */ /* 0x000fe200008e06ff */
[----:B------:R-:W-:Y:S01]  /*6470*/  IADD3 RZ, P1, R9, R6, RZ ;  /* 0x0000000609ff7210 */ /* 0x000fe20007f3e0ff */
[----:B------:R-:W-:-:S04]  /*6480*/  IMAD.MOV.U32 R2, RZ, RZ, R7 ;  /* 0x000000ffff027224 */ /* 0x000fc800078e0007 */
[----:B------:R-:W-:-:S08]  /*6490*/  IMAD.WIDE.U32.X R2, R13, UR11, R2, P1 ;  /* 0x0000000b0d027c25 */ /* 0x000fd000088e0402 */
.L_x_119:
[--C-:B------:R-:W-:Y:S01]  /*64a0*/  SHF.R.U64 R13, R2, UR12, R3.reuse ;  /* 0x0000000c020d7c19 */ /* 0x100fe20008001203 */
[----:B------:R0:W2:Y:S01]  /*64b0*/  F2I.U32.TRUNC.NTZ R9, R4 ;  /* 0x0000000400097305 */ /* 0x0000a2000020f000 */
[----:B------:R-:W-:Y:S01]  /*64c0*/  SHF.R.U32.HI R2, RZ, UR12, R3 ;  /* 0x0000000cff027c19 */ /* 0x000fe20008011603 */
[----:B------:R-:W-:Y:S01]  /*64d0*/  ULDC.64 UR10, c[0x0][0x620] ;  /* 0x00018800000a7ab9 */ /* 0x000fe20000000a00 */
[----:B------:R-:W-:Y:S01]  /*64e0*/  IADD3 R7, P1, RZ, -R13, RZ ;  /* 0x8000000dff077210 */ /* 0x000fe20007f3e0ff */
[----:B------:R-:W-:Y:S01]  /*64f0*/  ULDC.64 UR20, c[0x0][0x640] ;  /* 0x0001900000147ab9 */ /* 0x000fe20000000a00 */
[----:B-1----:R-:W-:Y:S01]  /*6500*/  I2FP.F32.U32 R6, UR18 ;  /* 0x0000001200067c45 */ /* 0x002fe20008201000 */
[----:B------:R-:W1:Y:S01]  /*6510*/  LDC R19, c[0x0][0x610] ;  /* 0x00018400ff137b82 */ /* 0x000e620000000800 */
[----:B------:R-:W-:Y:S01]  /*6520*/  ULDC UR12, c[0x0][0x658] ;  /* 0x00019600000c7ab9 */ /* 0x000fe20000000800 */
[----:B------:R-:W-:Y:S01]  /*6530*/  IMAD.X R2, RZ, RZ, ~R2, P1 ;  /* 0x000000ffff027224 */ /* 0x000fe200008e0e02 */
[----:B------:R-:W-:Y:S01]  /*6540*/  ISETP.NE.U32.AND P1, PT, RZ, UR20, PT ;  /* 0x00000014ff007c0c */ /* 0x000fe2000bf25070 */
[----:B------:R-:W-:Y:S01]  /*6550*/  FMUL R8, R6, UR19 ;  /* 0x0000001306087c20 */ /* 0x000fe20008400000 */
[----:B0-----:R-:W-:Y:S01]  /*6560*/  IMAD.MOV.U32 R4, RZ, RZ, R0 ;  /* 0x000000ffff047224 */ /* 0x001fe200078e0000 */
[----:B------:R-:W-:Y:S01]  /*6570*/  ULDC UR19, c[0x0][0x648] ;  /* 0x0001920000137ab9 */ /* 0x000fe20000000800 */
[----:B------:R-:W-:Y:S01]  /*6580*/  IMAD R6, R2, UR10, RZ ;  /* 0x0000000a02067c24 */ /* 0x000fe2000f8e02ff */
[----:B------:R-:W-:Y:S01]  /*6590*/  ISETP.NE.AND.EX P1, PT, RZ, UR21, PT, P1 ;  /* 0x00000015ff007c0c */ /* 0x000fe2000bf25310 */
[----:B------:R-:W-:Y:S01]  /*65a0*/  IMAD.WIDE.U32 R2, R7, UR10, R4 ;  /* 0x0000000a07027c25 */ /* 0x000fe2000f8e0004 */
[----:B------:R-:W0:Y:S01]  /*65b0*/  F2I.U32.TRUNC.NTZ R8, R8 ;  /* 0x0000000800087305 */ /* 0x000e22000020f000 */
[----:B--2---:R-:W-:Y:S01]  /*65c0*/  R2UR UR9, R9 ;  /* 0x00000000090972ca */ /* 0x004fe200000e0000 */
[----:B------:R-:W-:Y:S01]  /*65d0*/  ULDC UR10, c[0x0][0x618] ;  /* 0x00018600000a7ab9 */ /* 0x000fe20000000800 */
[----:B------:R-:W-:-:S04]  /*65e0*/  IMAD R7, R7, UR11, R6 ;  /* 0x0000000b07077c24 */ /* 0x000fc8000f8e0206 */
[----:B------:R-:W-:-:S05]  /*65f0*/  IMAD.IADD R3, R3, 0x1, R7 ;  /* 0x0000000103037824 */ /* 0x000fca00078e0207 */
[--C-:B------:R-:W-:Y:S02]  /*6600*/  SHF.R.U64 R4, R2, UR10, R3.reuse ;  /* 0x0000000a02047c19 */ /* 0x100fe40008001203 */
[----:B------:R-:W-:Y:S01]  /*6610*/  SHF.R.U32.HI R3, RZ, UR10, R3 ;  /* 0x0000000aff037c19 */ /* 0x000fe20008011603 */
[----:B------:R-:W-:Y:S01]  /*6620*/  ULDC UR10, c[0x0][0x608] ;  /* 0x00018200000a7ab9 */ /* 0x000fe20000000800 */
[----:B0-----:R-:W-:Y:S02]  /*6630*/  R2UR UR11, R8 ;  /* 0x00000000080b72ca */ /* 0x001fe400000e0000 */
[--C-:B------:R-:W-:Y:S02]  /*6640*/  SHF.R.U64 R14, R4, UR10, R3.reuse ;  /* 0x0000000a040e7c19 */ /* 0x100fe40008001203 */
[----:B------:R-:W-:Y:S01]  /*6650*/  SHF.R.U32.HI R3, RZ, UR10, R3 ;  /* 0x0000000aff037c19 */ /* 0x000fe20008011603 */
[----:B------:R-:W-:-:S03]  /*6660*/  UIADD3 UR10, -UR9, URZ, URZ ;  /* 0x0000003f090a7290 */ /* 0x000fc6000fffe13f */
[--C-:B------:R-:W-:Y:S01]  /*6670*/  SHF.R.U64 R17, R14, UR12, R3.reuse ;  /* 0x0000000c0e117c19 */ /* 0x100fe20008001203 */
[----:B------:R-:W-:Y:S01]  /*6680*/  ULDC UR9, c[0x0][0x144] ;  /* 0x0000510000097ab9 */ /* 0x000fe20000000800 */
[----:B------:R-:W-:-:S03]  /*6690*/  SHF.R.U32.HI R3, RZ, UR12, R3 ;  /* 0x0000000cff037c19 */ /* 0x000fc60008011603 */
[----:B------:R-:W-:Y:S01]  /*66a0*/  IMAD.MOV.U32 R2, RZ, RZ, R17 ;  /* 0x000000ffff027224 */ /* 0x000fe200078e0011 */
[----:B------:R-:W-:Y:S06]  /*66b0*/  @!P1 BRA `(.L_x_120) ;  /* 0x0000000000289947 */ /* 0x000fec0003800000 */
        /* <DEDUP_REMOVED lines=10> */
.L_x_120:
[----:B------:R-:W-:Y:S01]  /*6760*/  UIADD3 UR11, -UR11, URZ, URZ ;  /* 0x0000003f0b0b7290 */ /* 0x000fe2000fffe13f */
[----:B------:R-:W-:Y:S01]  /*6770*/  SHF.R.U64 R3, R2, UR19, R3 ;  /* 0x0000001302037c19 */ /* 0x000fe20008001203 */
[----:B------:R-:W-:Y:S01]  /*6780*/  UIMAD UR8, UR9, UR10, UR8 ;  /* 0x0000000a090872a4 */ /* 0x000fe2000f8e0208 */
[----:B------:R-:W-:Y:S02]  /*6790*/  LOP3.LUT R2, R14, UR15, RZ, 0xc0, !PT ;  /* 0x0000000f0e027c12 */ /* 0x000fe4000f8ec0ff */
[----:B------:R-:W-:Y:S01]  /*67a0*/  ULDC UR9, c[0x0][0x148] ;  /* 0x0000520000097ab9 */ /* 0x000fe20000000800 */
[----:B------:R-:W-:Y:S01]  /*67b0*/  IMAD.MOV R6, RZ, RZ, -R3 ;  /* 0x000000ffff067224 */ /* 0x000fe200078e0a03 */
[----:B------:R-:W-:Y:S01]  /*67c0*/  @UP2 UIMAD UR8, UR9, UR11, UR18 ;  /* 0x0000000b090822a4 */ /* 0x000fe2000f8e0212 */
[----:B------:R-:W-:Y:S01]  /*67d0*/  IMAD R2, R3, UR5, R2 ;  /* 0x0000000503027c24 */ /* 0x000fe2000f8e0202 */
[----:B------:R-:W-:Y:S01]  /*67e0*/  LOP3.LUT R4, R4, UR4, RZ, 0xc0, !PT ;  /* 0x0000000404047c12 */ /* 0x000fe2000f8ec0ff */
[----:B------:R-:W-:Y:S01]  /*67f0*/  ULDC UR9, c[0x0][0x638] ;  /* 0x00018e0000097ab9 */ /* 0x000fe20000000800 */
[----:B------:R-:W-:Y:S01]  /*6800*/  PLOP3.LUT P1, PT, PT, PT, UP2, 0x80, 0x0 ;  /* 0x000000000000781c */ /* 0x000fe20003f2f028 */
[----:B------:R-:W-:-:S02]  /*6810*/  IMAD R3, R6, UR9, R17 ;  /* 0x0000000906037c24 */ /* 0x000fc4000f8e0211 */
[----:B-1----:R-:W-:Y:S01]  /*6820*/  IMAD R2, R2, R19, UR8 ;  /* 0x0000000802027e24 */ /* 0x002fe2000f8e0213 */
[----:B------:R-:W-:Y:S01]  /*6830*/  ULDC UR8, c[0x0][0x600] ;  /* 0x0001800000087ab9 */ /* 0x000fe20000000800 */
[----:B------:R-:W-:Y:S02]  /*6840*/  IMAD.MOV.U32 R6, RZ, RZ, 0x1 ;  /* 0x00000001ff067424 */ /* 0x000fe400078e00ff */
[----:B------:R-:W-:Y:S02]  /*6850*/  IMAD R7, R3, UR8, R4 ;  /* 0x0000000803077c24 */ /* 0x000fe4000f8e0204 */
[----:B------:R-:W-:-:S03]  /*6860*/  IMAD.MOV.U32 R4, RZ, RZ, R13 ;  /* 0x000000ffff047224 */ /* 0x000fc600078e000d */
[----:B------:R-:W-:Y:S02]  /*6870*/  SEL R3, R7, R2, !P1 ;  /* 0x0000000207037207 */ /* 0x000fe40004800000 */
[----:B------:R-:W-:-:S07]  /*6880*/  SEL R2, R2, R7, !P1 ;  /* 0x0000000702027207 */ /* 0x000fce0004800000 */
.L_x_118:
[----:B------:R-:W-:Y:S05]  /*6890*/  BSYNC B1 ;  /* 0x0000000000017941 */ /* 0x000fea0003800000 */
.L_x_117:
[----:B------:R-:W-:-:S13]  /*68a0*/  LOP3.LUT P1, RZ, R6, 0xff, RZ, 0xc0, !PT ;  /* 0x000000ff06ff7812 */ /* 0x000fda000782c0ff */
[----:B------:R-:W-:Y:S05]  /*68b0*/  @P1 BRA `(.L_x_121) ;  /* 0xfffffff400201947 */ /* 0x000fea000383ffff */
[----:B------:R-:W-:Y:S05]  /*68c0*/  BSYNC B0 ;  /* 0x0000000000007941 */ /* 0x000fea0003800000 */
.L_x_109:
[----:B------:R-:W-:-:S03]  /*68d0*/  UMOV UR8, 0xffffffff ;  /* 0xffffffff00087882 */ /* 0x000fc60000000000 */
[----:B------:R-:W-:Y:S05]  /*68e0*/  BRA.DIV UR8, `(.L_x_122) ;  /* 0x0000000608487947 */ /* 0x000fea000b800000 */
[----:B------:R-:W-:-:S13]  /*68f0*/  ELECT P0, URZ, PT ;  /* 0x00000000003f782f */ /* 0x000fda0003800000 */
.L_x_138:
[----:B------:R-:W-:Y:S04]  /*6900*/  BSSY B0, `(.L_x_123) ;  /* 0x000002c000007945 */ /* 0x000fe80003800000 */
[----:B------:R-:W-:Y:S05]  /*6910*/  @!P0 BRA `(.L_x_124) ;  /* 0x0000000000a88947 */ /* 0x000fea0003800000 */
[----:B------:R-:W-:-:S04]  /*6920*/  ULOP3.LUT UR8, UR7, 0x2, URZ, 0xfc, !UPT ;  /* 0x0000000207087892 */ /* 0x000fc8000f8efc3f */
[----:B------:R-:W-:-:S06]  /*6930*/  UISETP.NE.AND UP0, UPT, UR8, 0x3, UPT ;  /* 0x000000030800788c */ /* 0x000fcc000bf05270 */
[----:B------:R-:W-:-:S13]  /*6940*/  PLOP3.LUT P0, PT, PT, PT, UP0, 0x80, 0x0 ;  /* 0x000000000000781c */ /* 0x000fda0003f0f008 */
[----:B------:R-:W-:Y:S05]  /*6950*/  @!P0 BRA `(.L_x_125) ;  /* 0x0000000000048947 */ /* 0x000fea0003800000 */
[----:B------:R-:W-:Y:S01]  /*6960*/  BPT.TRAP 0x1 ;  /* 0x000000040000795c */ /* 0x000fe20000300000 */
.L_x_125:
[----:B------:R-:W0:Y:S01]  /*6970*/  S2R R3, SR_CgaCtaId ;  /* 0x0000000000037919 */ /* 0x000e220000008800 */
[----:B------:R-:W-:Y:S02]  /*6980*/  MOV R0, 0x400 ;  /* 0x0000040000007802 */ /* 0x000fe40000000f00 */
[----:B------:R-:W-:Y:S02]  /*6990*/  SHF.L.U32 R2, R10, 0x1f, RZ ;  /* 0x0000001f0a027819 */ /* 0x000fe400000006ff */
[----:B0-----:R-:W-:-:S05]  /*69a0*/  LEA R0, R3, R0, 0x18 ;  /* 0x0000000003007211 */ /* 0x001fca00078ec0ff */
[----:B------:R-:W-:-:S04]  /*69b0*/  VIADD R0, R0, 0x20 ;  /* 0x0000002000007836 */ /* 0x000fc80000000000 */
[C---:B------:R-:W-:Y:S02]  /*69c0*/  IMAD R5, R11.reuse, 0x8, R0 ;  /* 0x000000080b057824 */ /* 0x040fe400078e0200 */
[----:B------:R-:W-:Y:S02]  /*69d0*/  VIADD R11, R11, 0x1 ;  /* 0x000000010b0b7836 */ /* 0x000fe40000000000 */
[----:B------:R-:W0:Y:S03]  /*69e0*/  SYNCS.PHASECHK.TRANS64.TRYWAIT P0, [R5+URZ], R2 ;  /* 0x00000002050075a7 */ /* 0x000e26000800017f */
[----:B------:R-:W-:-:S04]  /*69f0*/  ISETP.NE.AND P1, PT, R11, 0x4, PT ;  /* 0x000000040b00780c */ /* 0x000fc80003f25270 */
[----:B------:R-:W-:Y:S02]  /*6a00*/  SEL R3, RZ, 0x1, P1 ;  /* 0x00000001ff037807 */ /* 0x000fe40000800000 */
[----:B------:R-:W-:Y:S02]  /*6a10*/  SEL R11, R11, RZ, P1 ;  /* 0x000000ff0b0b7207 */ /* 0x000fe40000800000 */
[----:B------:R-:W-:-:S03]  /*6a20*/  LOP3.LUT R10, R10, R3, RZ, 0x3c, !PT ;  /* 0x000000030a0a7212 */ /* 0x000fc600078e3cff */
[----:B------:R-:W-:Y:S01]  /*6a30*/  IMAD R7, R11, 0x8, R0 ;  /* 0x000000080b077824 */ /* 0x000fe200078e0200 */
[----:B------:R-:W-:Y:S01]  /*6a40*/  SHF.L.U32 R4, R10, 0x1f, RZ ;  /* 0x0000001f0a047819 */ /* 0x000fe200000006ff */
[----:B0-----:R-:W-:Y:S06]  /*6a50*/  @!P0 BRA `(.L_x_126) ;  /* 0x0000000400108947 */ /* 0x001fec0003800000 */
.L_x_139:
[----:B------:R-:W1:Y:S01]  /*6a60*/  SYNCS.PHASECHK.TRANS64.TRYWAIT P0, [R7+URZ], R4 ;  /* 0x00000004070075a7 */ /* 0x000e62000800017f */
[----:B0-----:R-:W-:-:S05]  /*6a70*/  VIADD R2, R11, 0x1 ;  /* 0x000000010b027836 */ /* 0x001fca0000000000 */
[----:B------:R-:W-:-:S04]  /*6a80*/  ISETP.NE.AND P1, PT, R2, 0x4, PT ;  /* 0x000000040200780c */ /* 0x000fc80003f25270 */
[----:B------:R-:W-:Y:S02]  /*6a90*/  SEL R3, RZ, 0x1, P1 ;  /* 0x00000001ff037807 */ /* 0x000fe40000800000 */
[----:B------:R-:W-:Y:S02]  /*6aa0*/  SEL R9, R2, RZ, P1 ;  /* 0x000000ff02097207 */ /* 0x000fe40000800000 */
[----:B------:R-:W-:-:S03]  /*6ab0*/  LOP3.LUT R11, R10, R3, RZ, 0x3c, !PT ;  /* 0x000000030a0b7212 */ /* 0x000fc600078e3cff */
[----:B------:R-:W-:Y:S01]  /*6ac0*/  IMAD R6, R9, 0x8, R0 ;  /* 0x0000000809067824 */ /* 0x000fe200078e0200 */
[----:B------:R-:W-:Y:S01]  /*6ad0*/  SHF.L.U32 R5, R11, 0x1f, RZ ;  /* 0x0000001f0b057819 */ /* 0x000fe200000006ff */
[----:B-1----:R-:W-:Y:S06]  /*6ae0*/  @!P0 BRA `(.L_x_127) ;  /* 0x0000000400008947 */ /* 0x002fec0003800000 */
.L_x_140:
[----:B------:R-:W1:Y:S01]  /*6af0*/  SYNCS.PHASECHK.TRANS64.TRYWAIT P0, [R6+URZ], R5 ;  /* 0x00000005060075a7 */ /* 0x000e62000800017f */
[----:B------:R-:W-:-:S05]  /*6b00*/  VIADD R2, R9, 0x1 ;  /* 0x0000000109027836 */ /* 0x000fca0000000000 */
[----:B------:R-:W-:-:S04]  /*6b10*/  ISETP.NE.AND P1, PT, R2, 0x4, PT ;  /* 0x000000040200780c */ /* 0x000fc80003f25270 */
[----:B0-----:R-:W-:Y:S02]  /*6b20*/  SEL R4, RZ, 0x1, P1 ;  /* 0x00000001ff047807 */ /* 0x001fe40000800000 */
[----:B------:R-:W-:Y:S02]  /*6b30*/  SEL R3, R2, RZ, P1 ;  /* 0x000000ff02037207 */ /* 0x000fe40000800000 */
[----:B------:R-:W-:Y:S01]  /*6b40*/  LOP3.LUT R4, R11, R4, RZ, 0x3c, !PT ;  /* 0x000000040b047212 */ /* 0x000fe200078e3cff */
[----:B-1----:R-:W-:Y:S06]  /*6b50*/  @!P0 BRA `(.L_x_128) ;  /* 0x0000000000f88947 */ /* 0x002fec0003800000 */
.L_x_141:
[----:B------:R-:W-:Y:S01]  /*6b60*/  IMAD R3, R3, 0x8, R0 ;  /* 0x0000000803037824 */ /* 0x000fe200078e0200 */
[----:B------:R-:W-:-:S07]  /*6b70*/  SHF.L.U32 R0, R4, 0x1f, RZ ;  /* 0x0000001f04007819 */ /* 0x000fce00000006ff */
.L_x_129:
[----:B-1----:R1:W2:Y:S02]  /*6b80*/  SYNCS.PHASECHK.TRANS64.TRYWAIT P0, [R3+URZ], R0 ;  /* 0x00000000030075a7 */ /* 0x0022a4000800017f */
[----:B--2---:R-:W-:Y:S05]  /*6b90*/  @!P0 NANOSLEEP.SYNCS 0x989680 ;  /* 0x009896800000895d */ /* 0x004fea0003900000 */
[----:B------:R-:W2:Y:S02]  /*6ba0*/  @!P0 SYNCS.PHASECHK.TRANS64 P0, [R3+URZ], R0 ;  /* 0x00000000030085a7 */ /* 0x000ea4000800007f */
[----:B--2---:R-:W-:Y:S05]  /*6bb0*/  @!P0 BRA `(.L_x_129) ;  /* 0xfffffffc00f08947 */ /* 0x004fea000383ffff */
.L_x_124:
[----:B------:R-:W-:Y:S05]  /*6bc0*/  BSYNC B0 ;  /* 0x0000000000007941 */ /* 0x000fea0003800000 */
.L_x_123:
[----:B------:R-:W-:Y:S05]  /*6bd0*/  EXIT ;  /* 0x000000000000794d */ /* 0x000fea0003800000 */
.L_x_18:
[----:B0-----:R0:W1:Y:S02]  /*6be0*/  SYNCS.PHASECHK.TRANS64.TRYWAIT P0, [R17+URZ+-0x8], R12 ;  /* 0xfffff80c110075a7 */ /* 0x001064000800017f */
[----:B-1----:R-:W-:Y:S05]  /*6bf0*/  @!P0 NANOSLEEP.SYNCS 0x989680 ;  /* 0x009896800000895d */ /* 0x002fea0003900000 */
[----:B------:R-:W1:Y:S02]  /*6c00*/  @!P0 SYNCS.PHASECHK.TRANS64 P0, [R17+URZ+-0x8], R12 ;  /* 0xfffff80c110085a7 */ /* 0x000e64000800007f */
[----:B-1----:R-:W-:Y:S05]  /*6c10*/  @!P0 BRA `(.L_x_18) ;  /* 0xfffffffc00f08947 */ /* 0x002fea000383ffff */
[----:B------:R-:W-:Y:S05]  /*6c20*/  BRA `(.L_x_130) ;  /* 0xffffffa800f47947 */ /* 0x000fea000383ffff */
.L_x_23:
[----:B-1----:R-:W-:-:S04]  /*6c30*/  IMAD.U32 R13, RZ, RZ, UR4 ;  /* 0x00000004ff0d7e24 */ /* 0x002fc8000f8e00ff */
[----:B------:R1:W4:Y:S03]  /*6c40*/  SYNCS.PHASECHK.TRANS64.TRYWAIT P0, [R13+URZ], R12 ;  /* 0x0000000c0d0075a7 */ /* 0x000326000800017f */
[----:B----4-:R-:W-:Y:S05]  /*6c50*/  @!P0 NANOSLEEP.SYNCS 0x989680 ;  /* 0x009896800000895d */ /* 0x010fea0003900000 */
[----:B------:R-:W4:Y:S02]  /*6c60*/  @!P0 SYNCS.PHASECHK.TRANS64 P0, [R13+URZ], R12 ;  /* 0x0000000c0d0085a7 */ /* 0x000f24000800007f */
[----:B----4-:R-:W-:Y:S05]  /*6c70*/  @!P0 BRA `(.L_x_23) ;  /* 0xfffffffc00ec8947 */ /* 0x010fea000383ffff */
[----:B------:R-:W-:Y:S05]  /*6c80*/  BRA `(.L_x_22) ;  /* 0xffffffac00a07947 */ /* 0x000fea000383ffff */
.L_x_29:
[----:B-1----:R-:W-:-:S04]  /*6c90*/  IMAD.U32 R15, RZ, RZ, UR8 ;  /* 0x00000008ff0f7e24 */ /* 0x002fc8000f8e00ff */
[----:B------:R1:W4:Y:S03]  /*6ca0*/  SYNCS.PHASECHK.TRANS64.TRYWAIT P0, [R15+URZ], R14 ;  /* 0x0000000e0f0075a7 */ /* 0x000326000800017f */
[----:B----4-:R-:W-:Y:S05]  /*6cb0*/  @!P0 NANOSLEEP.SYNCS 0x989680 ;  /* 0x009896800000895d */ /* 0x010fea0003900000 */
[----:B------:R-:W4:Y:S02]  /*6cc0*/  @!P0 SYNCS.PHASECHK.TRANS64 P0, [R15+URZ], R14 ;  /* 0x0000000e0f0085a7 */ /* 0x000f24000800007f */
[----:B----4-:R-:W-:Y:S05]  /*6cd0*/  @!P0 BRA `(.L_x_29) ;  /* 0xfffffffc00ec8947 */ /* 0x010fea000383ffff */
[----:B------:R-:W-:Y:S05]  /*6ce0*/  BRA `(.L_x_28) ;  /* 0xffffffb400287947 */ /* 0x000fea000383ffff */
.L_x_37:
[----:B----4-:R4:W0:Y:S02]  /*6cf0*/  SYNCS.PHASECHK.TRANS64.TRYWAIT P0, [R17+URZ+0x8], R12 ;  /* 0x0000080c110075a7 */ /* 0x010824000800017f */
[----:B0-----:R-:W-:Y:S05]  /*6d00*/  @!P0 NANOSLEEP.SYNCS 0x989680 ;  /* 0x009896800000895d */ /* 0x001fea0003900000 */
[----:B------:R-:W0:Y:S02]  /*6d10*/  @!P0 SYNCS.PHASECHK.TRANS64 P0, [R17+URZ+0x8], R12 ;  /* 0x0000080c110085a7 */ /* 0x000e24000800007f */
[----:B0-----:R-:W-:Y:S05]  /*6d20*/  @!P0 BRA `(.L_x_37) ;  /* 0xfffffffc00f08947 */ /* 0x001fea000383ffff */
[----:B------:R-:W-:Y:S05]  /*6d30*/  BRA `(.L_x_131) ;  /* 0xffffffbc007c7947 */ /* 0x000fea000383ffff */
.L_x_110:
[----:B------:R-:W-:Y:S01]  /*6d40*/  BSSY B1, `(.L_x_132) ;  /* 0x0000006000017945 */ /* 0x000fe20003800000 */
[----:B------:R-:W-:-:S07]  /*6d50*/  IMAD.MOV.U32 R6, RZ, RZ, -0x1 ;  /* 0xffffffffff067424 */ /* 0x000fce00078e00ff */
[----:B------:R-:W-:Y:S05]  /*6d60*/  WARPSYNC.COLLECTIVE R6, `(.L_x_133) ;  /* 0x00000000060c7348 */ /* 0x000fea0003c00000 */
[----:B------:R-:W-:Y:S02]  /*6d70*/  ELECT P1, UR62, PT ;  /* 0x00000000003e782f */ /* 0x000fe40003820000 */
[----:B------:R-:W-:Y:S01]  /*6d80*/  MOV R6, UR62 ;  /* 0x0000003e00067c02 */ /* 0x000fe20008000f00 */
[----:B------:R-:W-:Y:S10]  /*6d90*/  ENDCOLLECTIVE ;  /* 0x000000000000791b */ /* 0x000ff40003800000 */
.L_x_133:
[----:B------:R-:W-:Y:S05]  /*6da0*/  BSYNC B1 ;  /* 0x0000000000017941 */ /* 0x000fea0003800000 */
.L_x_132:
[----:B------:R-:W-:Y:S05]  /*6db0*/  BRA `(.L_x_134) ;  /* 0xffffffec00ec7947 */ /* 0x000fea000383ffff */
.L_x_113:
[----:B-1----:R1:W2:Y:S02]  /*6dc0*/  SYNCS.PHASECHK.TRANS64.TRYWAIT P1, [R13+URZ+0x20], R6 ;  /* 0x000020060d0075a7 */ /* 0x0022a4000802017f */
[----:B--2---:R-:W-:Y:S05]  /*6dd0*/  @!P1 NANOSLEEP.SYNCS 0x989680 ;  /* 0x009896800000995d */ /* 0x004fea0003900000 */
[----:B------:R-:W2:Y:S02]  /*6de0*/  @!P1 SYNCS.PHASECHK.TRANS64 P1, [R13+URZ+0x20], R6 ;  /* 0x000020060d0095a7 */ /* 0x000ea4000802007f */
[----:B--2---:R-:W-:Y:S05]  /*6df0*/  @!P1 BRA `(.L_x_113) ;  /* 0xfffffffc00f09947 */ /* 0x004fea000383ffff */
[----:B------:R-:W-:Y:S05]  /*6e00*/  BRA `(.L_x_135) ;  /* 0xfffffff000247947 */ /* 0x000fea000383ffff */
.L_x_122:
[----:B------:R-:W-:Y:S01]  /*6e10*/  BSSY B0, `(.L_x_136) ;  /* 0x0000006000007945 */ /* 0x000fe20003800000 */
[----:B------:R-:W-:-:S07]  /*6e20*/  IMAD.MOV.U32 R6, RZ, RZ, -0x1 ;  /* 0xffffffffff067424 */ /* 0x000fce00078e00ff */
[----:B------:R-:W-:Y:S05]  /*6e30*/  WARPSYNC.COLLECTIVE R6, `(.L_x_137) ;  /* 0x00000000060c7348 */ /* 0x000fea0003c00000 */
[----:B------:R-:W-:Y:S02]  /*6e40*/  ELECT P1, UR62, PT ;  /* 0x00000000003e782f */ /* 0x000fe40003820000 */
[----:B------:R-:W-:Y:S01]  /*6e50*/  MOV R6, UR62 ;  /* 0x0000003e00067c02 */ /* 0x000fe20008000f00 */
[----:B------:R-:W-:Y:S10]  /*6e60*/  ENDCOLLECTIVE ;  /* 0x000000000000791b */ /* 0x000ff40003800000 */
.L_x_137:
[----:B------:R-:W-:Y:S05]  /*6e70*/  BSYNC B0 ;  /* 0x0000000000007941 */ /* 0x000fea0003800000 */
.L_x_136:
[----:B------:R-:W-:Y:S01]  /*6e80*/  PLOP3.LUT P0, PT, P1, PT, PT, 0x80, 0x0 ;  /* 0x000000000000781c */ /* 0x000fe20000f0f070 */
[----:B------:R-:W-:-:S12]  /*6e90*/  BRA `(.L_x_138) ;  /* 0xfffffff800987947 */ /* 0x000fd8000383ffff */
.L_x_126:
[----:B0-----:R0:W1:Y:S02]  /*6ea0*/  SYNCS.PHASECHK.TRANS64.TRYWAIT P0, [R5+URZ], R2 ;  /* 0x00000002050075a7 */ /* 0x001064000800017f */
[----:B-1----:R-:W-:Y:S05]  /*6eb0*/  @!P0 NANOSLEEP.SYNCS 0x989680 ;  /* 0x009896800000895d */ /* 0x002fea0003900000 */
[----:B------:R-:W1:Y:S02]  /*6ec0*/  @!P0 SYNCS.PHASECHK.TRANS64 P0, [R5+URZ], R2 ;  /* 0x00000002050085a7 */ /* 0x000e64000800007f */
[----:B-1----:R-:W-:Y:S05]  /*6ed0*/  @!P0 BRA `(.L_x_126) ;  /* 0xfffffffc00f08947 */ /* 0x002fea000383ffff */
[----:B------:R-:W-:Y:S05]  /*6ee0*/  BRA `(.L_x_139) ;  /* 0xfffffff800dc7947 */ /* 0x000fea000383ffff */
.L_x_127:
[----:B0-----:R0:W1:Y:S02]  /*6ef0*/  SYNCS.PHASECHK.TRANS64.TRYWAIT P0, [R7+URZ], R4 ;  /* 0x00000004070075a7 */ /* 0x001064000800017f */
[----:B-1----:R-:W-:Y:S05]  /*6f00*/  @!P0 NANOSLEEP.SYNCS 0x989680 ;  /* 0x009896800000895d */ /* 0x002fea0003900000 */
[----:B------:R-:W1:Y:S02]  /*6f10*/  @!P0 SYNCS.PHASECHK.TRANS64 P0, [R7+URZ], R4 ;  /* 0x00000004070085a7 */ /* 0x000e64000800007f */
[----:B-1----:R-:W-:Y:S05]  /*6f20*/  @!P0 BRA `(.L_x_127) ;  /* 0xfffffffc00f08947 */ /* 0x002fea000383ffff */
[----:B------:R-:W-:Y:S05]  /*6f30*/  BRA `(.L_x_140) ;  /* 0xfffffff800ec7947 */ /* 0x000fea000383ffff */
.L_x_128:
[----:B0-----:R0:W1:Y:S02]  /*6f40*/  SYNCS.PHASECHK.TRANS64.TRYWAIT P0, [R6+URZ], R5 ;  /* 0x00000005060075a7 */ /* 0x001064000800017f */
[----:B-1----:R-:W-:Y:S05]  /*6f50*/  @!P0 NANOSLEEP.SYNCS 0x989680 ;  /* 0x009896800000895d */ /* 0x002fea0003900000 */
[----:B------:R-:W1:Y:S02]  /*6f60*/  @!P0 SYNCS.PHASECHK.TRANS64 P0, [R6+URZ], R5 ;  /* 0x00000005060085a7 */ /* 0x000e64000800007f */
[----:B-1----:R-:W-:Y:S05]  /*6f70*/  @!P0 BRA `(.L_x_128) ;  /* 0xfffffffc00f08947 */ /* 0x002fea000383ffff */
[----:B------:R-:W-:Y:S05]  /*6f80*/  BRA `(.L_x_141) ;  /* 0xfffffff800f47947 */ /* 0x000fea000383ffff */
.L_x_142:
[----:B------:R-:W-:-:S00]  /*6f90*/  BRA `(.L_x_142) ;  /* 0xfffffffc00fc7947 */ /* 0x000fc0000383ffff */
[----:B------:R-:W-:-:S00]  /*6fa0*/  NOP ;  /* 0x0000000000007918 */ /* 0x000fc00000000000 */
        /* <DEDUP_REMOVED lines=13> */
.L_x_143:


//--------------------- .nv.shared._ZN7cutlass13device_kernelINS_4gemm6kernel13GemmUniversalIN4cute5tupleIJiiiiEEENS1_10collective13CollectiveMmaINS1_37MainloopSm90TmaGmmaWarpSpecializedFP8ILi4ENS5_IJNS4_1CILi2EEESB_NSA_ILi1EEEEEENS1_32KernelTmaWarpSpecializedPingpongEEENS5_IJNSA_ILi64EEESG_NSA_ILi128EEEEEENS_12float_e4m3_tENS5_IJlSC_lEEESJ_SK_NS4_8TiledMMAINS4_8MMA_AtomIJNS4_4SM904GMMA30MMA_64x64x32_F32E4M3E4M3_SS_TNILNSO_7ScaleInE1ELSQ_1EEEEEENS4_6LayoutINS5_IJSC_SC_SC_EEENS5_IJNSA_ILi0EEESV_SV_EEEEENS5_IJNS4_10UnderscoreESY_SY_EEEEENS4_23SM90_TMA_LOAD_MULTICASTENS4_14ComposedLayoutINS4_7SwizzleILi3ELi4ELi3EEENS4_18smem_ptr_flag_bitsILi8EEENST_INS5_IJNSA_ILi8EEESH_EEENS5_IJSH_SC_EEEEEEEvNS4_8identityES11_S1B_vS1C_EENS_8epilogue10collective6detail29Sm90TmaWarpSpecializedAdapterINS1F_15DefaultEpilogueISJ_SK_SK_NS1E_6thread17LinearCombinationISJ_Li1EffLNS1J_9ScaleType4KindE0ELNS_15FloatRoundStyleE2ESJ_EENS1_15EpilogueDefaultEEEEEvvEEEEvNT_6ParamsE --------------------------
	.section	.nv.shared._ZN7cutlass13device_kernelINS_4gemm6kernel13GemmUniversalIN4cute5tupleIJiiiiEEENS1_10collective13CollectiveMmaINS1_37MainloopSm90TmaGmmaWarpSpecializedFP8ILi4ENS5_IJNS4_1CILi2EEESB_NSA_ILi1EEEEEENS1_32KernelTmaWarpSpecializedPingpongEEENS5_IJNSA_ILi64EEESG_NSA_ILi128EEEEEENS_12float_e4m3_tENS5_IJlSC_lEEESJ_SK_NS4_8TiledMMAINS4_8MMA_AtomIJNS4_4SM904GMMA30MMA_64x64x32_F32E4M3E4M3_SS_TNILNSO_7ScaleInE1ELSQ_1EEEEEENS4_6LayoutINS5_IJSC_SC_SC_EEENS5_IJNSA_ILi0EEESV_SV_EEEEENS5_IJNS4_10UnderscoreESY_SY_EEEEENS4_23SM90_TMA_LOAD_MULTICASTENS4_14ComposedLayoutINS4_7SwizzleILi3ELi4ELi3EEENS4_18smem_ptr_flag_bitsILi8EEENST_INS5_IJNSA_ILi8EEESH_EEENS5_IJSH_SC_EEEEEEEvNS4_8identityES11_S1B_vS1C_EENS_8epilogue10collective6detail29Sm90TmaWarpSpecializedAdapterINS1F_15DefaultEpilogueISJ_SK_SK_NS1E_6thread17LinearCombinationISJ_Li1EffLNS1J_9ScaleType4KindE0ELNS_15FloatRoundStyleE2ESJ_EENS1_15EpilogueDefaultEEEEEvvEEEEvNT_6ParamsE,"aw",@nobits
	.sectionflags	@""
	.align	16
	.zero		1024


//--------------------- .nv.shared.reserved.0     --------------------------
	.section	.nv.shared.reserved.0,"aw",@nobits
	.weak		__nv_reservedSMEM_offset_0_alias
	.size		__nv_reservedSMEM_offset_0_alias, 0, 0
	.other		__nv_reservedSMEM_offset_0_alias,@"STO_CUDA_RESERVED_SHARED STV_DEFAULT"
__nv_reservedSMEM_offset_0_alias:
	.zero		0


//--------------------- .nv.global                --------------------------
	.section	.nv.global,"aw",@nobits
.nv.global:
	.type		_ZN39_INTERNAL_b1cc8e98_4_k_cu_2a668151_38154cute1_E,@object
	.size		_ZN39_INTERNAL_b1cc8e98_4_k_cu_2a668151_38154cute1_E,(_ZN39_INTERNAL_b1cc8e98_4_k_cu_2a668151_38154cuda3std3__45__cpo6cbeginE - _ZN39_INTERNAL_b1cc8e98_4_k_cu_2a668151_38154cute1_E)
_ZN39_INTERNAL_b1cc8e98_4_k_cu_2a668151_38154cute1_E:
	.zero		1
	.type		_ZN39_INTERNAL_b1cc8e98_4_k_cu_2a668151_38154cuda3std3__45__cpo6cbeginE,@object
	.size		_ZN39_INTERNAL_b1cc8e98_4_k_cu_2a668151_38154cuda3std3__45__cpo6cbeginE,(_ZN39_INTERNAL_b1cc8e98_4_k_cu_2a668151_38154cuda3std3__48in_placeE - _ZN39_INTERNAL_b1cc8e98_4_k_cu_2a668151_38154cuda3std3__45__cpo6cbeginE)
_ZN39_INTERNAL_b1cc8e98_4_k_cu_2a668151_38154cuda3std3__45__cpo6cbeginE:
	.zero		1
	.type		_ZN39_INTERNAL_b1cc8e98_4_k_cu_2a668151_38154cuda3std3__48in_placeE,@object
	.size		_ZN39_INTERNAL_b1cc8e98_4_k_cu_2a668151_38154cuda3std3__48in_placeE,(_ZN39_INTERNAL_b1cc8e98_4_k_cu_2a668151_38154cuda3std6ranges3__45__cpo9iter_moveE - _ZN39_INTERNAL_b1cc8e98_4_k_cu_2a668151_38154cuda3std3__48in_placeE)
_ZN39_INTERNAL_b1cc8e98_4_k_cu_2a668151_38154cuda3std3__48in_placeE:
	.zero		1
	.type		_ZN39_INTERNAL_b1cc8e98_4_k_cu_2a668151_38154cuda3std6ranges3__45__cpo9iter_moveE,@object
	.size		_ZN39_INTERNAL_b1cc8e98_4_k_cu_2a668151_38154cuda3std6ranges3__45__cpo9iter_moveE,(_ZN39_INTERNAL_b1cc8e98_4_k_cu_2a668151_38154cuda3std3__45__cpo5beginE - _ZN39_INTERNAL_b1cc8e98_4_k_cu_2a668151_38154cuda3std6ranges3__45__cpo9iter_moveE)
_ZN39_INTERNAL_b1cc8e98_4_k_cu_2a668151_38154cuda3std6ranges3__45__cpo9iter_moveE:
	.zero		1
	.type		_ZN39_INTERNAL_b1cc8e98_4_k_cu_2a668151_38154cuda3std3__45__cpo5beginE,@object
	.size		_ZN39_INTERNAL_b1cc8e98_4_k_cu_2a668151_38154cuda3std3__45__cpo5beginE,(_ZN39_INTERNAL_b1cc8e98_4_k_cu_2a668151_38154cuda3std3__441_GLOBAL__N__b1cc8e98_4_k_cu_2a668151_38156ignoreE - _ZN39_INTERNAL_b1cc8e98_4_k_cu_2a668151_38154cuda3std3__45__cpo5beginE)
_ZN39_INTERNAL_b1cc8e98_4_k_cu_2a668151_38154cuda3std3__45__cpo5beginE:
	.zero		1
	.type		_ZN39_INTERNAL_b1cc8e98_4_k_cu_2a668151_38154cuda3std3__441_GLOBAL__N__b1cc8e98_4_k_cu_2a668151_38156ignoreE,@object
	.size		_ZN39_INTERNAL_b1cc8e98_4_k_cu_2a668151_38154cuda3std3__441_GLOBAL__N__b1cc8e98_4_k_cu_2a668151_38156ignoreE,(_ZN39_INTERNAL_b1cc8e98_4_k_cu_2a668151_38154cute7productE - _ZN39_INTERNAL_b1cc8e98_4_k_cu_2a668151_38154cuda3std3__441_GLOBAL__N__b1cc8e98_4_k_cu_2a668151_38156ignoreE)
_ZN39_INTERNAL_b1cc8e98_4_k_cu_2a668151_38154cuda3std3__441_GLOBAL__N__b1cc8e98_4_k_cu_2a668151_38156ignoreE:
	.zero		1
	.type		_ZN39_INTERNAL_b1cc8e98_4_k_cu_2a668151_38154cute7productE,@object
	.size		_ZN39_INTERNAL_b1cc8e98_4_k_cu_2a668151_38154cute7productE,(_ZN39_INTERNAL_b1cc8e98_4_k_cu_2a668151_38154cuda3std3__45__cpo3endE - _ZN39_INTERNAL_b1cc8e98_4_k_cu_2a668151_38154cute7productE)
_ZN39_INTERNAL_b1cc8e98_4_k_cu_2a668151_38154cute7productE:
	.zero		1
	.type		_ZN39_INTERNAL_b1cc8e98_4_k_cu_2a668151_38154cuda3std3__45__cpo3endE,@object
	.size		_ZN39_INTERNAL_b1cc8e98_4_k_cu_2a668151_38154cuda3std3__45__cpo3endE,(_ZN39_INTERNAL_b1cc8e98_4_k_cu_2a668151_38154cuda3std3__419piecewise_constructE - _ZN39_INTERNAL_b1cc8e98_4_k_cu_2a668151_38154cuda3std3__45__cpo3endE)
_ZN39_INTERNAL_b1cc8e98_4_k_cu_2a668151_38154cuda3std3__45__cpo3endE:
	.zero		1
	.type		_ZN39_INTERNAL_b1cc8e98_4_k_cu_2a668151_38154cuda3std3__419piecewise_constructE,@object
	.size		_ZN39_INTERNAL_b1cc8e98_4_k_cu_2a668151_38154cuda3std3__419piecewise_constructE,(_ZN39_INTERNAL_b1cc8e98_4_k_cu_2a668151_38154cuda3std3__45__cpo4cendE - _ZN39_INTERNAL_b1cc8e98_4_k_cu_2a668151_38154cuda3std3__419piecewise_constructE)
_ZN39_INTERNAL_b1cc8e98_4_k_cu_2a668151_38154cuda3std3__419piecewise_constructE:
	.zero		1
	.type		_ZN39_INTERNAL_b1cc8e98_4_k_cu_2a668151_38154cuda3std3__45__cpo4cendE,@object
	.size		_ZN39_INTERNAL_b1cc8e98_4_k_cu_2a668151_38154cuda3std3__45__cpo4cendE,(_ZN39_INTERNAL_b1cc8e98_4_k_cu_2a668151_38154cuda3std6ranges3__45__cpo4swapE - _ZN39_INTERNAL_b1cc8e98_4_k_cu_2a668151_38154cuda3std3__45__cpo4cendE)
_ZN39_INTERNAL_b1cc8e98_4_k_cu_2a668151_38154cuda3std3__45__cpo4cendE:
	.zero		1
	.type		_ZN39_INTERNAL_b1cc8e98_4_k_cu_2a668151_38154cuda3std6ranges3__45__cpo4swapE,@object
	.size		_ZN39_INTERNAL_b1cc8e98_4_k_cu_2a668151_38154cuda3std6ranges3__45__cpo4swapE,(.L_7 - _ZN39_INTERNAL_b1cc8e98_4_k_cu_2a668151_38154cuda3std6ranges3__45__cpo4swapE)
_ZN39_INTERNAL_b1cc8e98_4_k_cu_2a668151_38154cuda3std6ranges3__45__cpo4swapE:
	.zero		1
.L_7:


//--------------------- .nv.constant0._ZN7cutlass13device_kernelINS_4gemm6kernel13GemmUniversalIN4cute5tupleIJiiiiEEENS1_10collective13CollectiveMmaINS1_37MainloopSm90TmaGmmaWarpSpecializedFP8ILi4ENS5_IJNS4_1CILi2EEESB_NSA_ILi1EEEEEENS1_32KernelTmaWarpSpecializedPingpongEEENS5_IJNSA_ILi64EEESG_NSA_ILi128EEEEEENS_12float_e4m3_tENS5_IJlSC_lEEESJ_SK_NS4_8TiledMMAINS4_8MMA_AtomIJNS4_4SM904GMMA30MMA_64x64x32_F32E4M3E4M3_SS_TNILNSO_7ScaleInE1ELSQ_1EEEEEENS4_6LayoutINS5_IJSC_SC_SC_EEENS5_IJNSA_ILi0EEESV_SV_EEEEENS5_IJNS4_10UnderscoreESY_SY_EEEEENS4_23SM90_TMA_LOAD_MULTICASTENS4_14ComposedLayoutINS4_7SwizzleILi3ELi4ELi3EEENS4_18smem_ptr_flag_bitsILi8EEENST_INS5_IJNSA_ILi8EEESH_EEENS5_IJSH_SC_EEEEEEEvNS4_8identityES11_S1B_vS1C_EENS_8epilogue10collective6detail29Sm90TmaWarpSpecializedAdapterINS1F_15DefaultEpilogueISJ_SK_SK_NS1E_6thread17LinearCombinationISJ_Li1EffLNS1J_9ScaleType4KindE0ELNS_15FloatRoundStyleE2ESJ_EENS1_15EpilogueDefaultEEEEEvvEEEEvNT_6ParamsE --------------------------
	.section	.nv.constant0._ZN7cutlass13device_kernelINS_4gemm6kernel13GemmUniversalIN4cute5tupleIJiiiiEEENS1_10collective13CollectiveMmaINS1_37MainloopSm90TmaGmmaWarpSpecializedFP8ILi4ENS5_IJNS4_1CILi2EEESB_NSA_ILi1EEEEEENS1_32KernelTmaWarpSpecializedPingpongEEENS5_IJNSA_ILi64EEESG_NSA_ILi128EEEEEENS_12float_e4m3_tENS5_IJlSC_lEEESJ_SK_NS4_8TiledMMAINS4_8MMA_AtomIJNS4_4SM904GMMA30MMA_64x64x32_F32E4M3E4M3_SS_TNILNSO_7ScaleInE1ELSQ_1EEEEEENS4_6LayoutINS5_IJSC_SC_SC_EEENS5_IJNSA_ILi0EEESV_SV_EEEEENS5_IJNS4_10UnderscoreESY_SY_EEEEENS4_23SM90_TMA_LOAD_MULTICASTENS4_14ComposedLayoutINS4_7SwizzleILi3ELi4ELi3EEENS4_18smem_ptr_flag_bitsILi8EEENST_INS5_IJNSA_ILi8EEESH_EEENS5_IJSH_SC_EEEEEEEvNS4_8identityES11_S1B_vS1C_EENS_8epilogue10collective6detail29Sm90TmaWarpSpecializedAdapterINS1F_15DefaultEpilogueISJ_SK_SK_NS1E_6thread17LinearCombinationISJ_Li1EffLNS1J_9ScaleType4KindE0ELNS_15FloatRoundStyleE2ESJ_EENS1_15EpilogueDefaultEEEEEvvEEEEvNT_6ParamsE,"a",@progbits
	.sectionflags	@""
	.align	4
.nv.constant0._ZN7cutlass13device_kernelINS_4gemm6kernel13GemmUniversalIN4cute5tupleIJiiiiEEENS1_10collective13CollectiveMmaINS1_37MainloopSm90TmaGmmaWarpSpecializedFP8ILi4ENS5_IJNS4_1CILi2EEESB_NSA_ILi1EEEEEENS1_32KernelTmaWarpSpecializedPingpongEEENS5_IJNSA_ILi64EEESG_NSA_ILi128EEEEEENS_12float_e4m3_tENS5_IJlSC_lEEESJ_SK_NS4_8TiledMMAINS4_8MMA_AtomIJNS4_4SM904GMMA30MMA_64x64x32_F32E4M3E4M3_SS_TNILNSO_7ScaleInE1ELSQ_1EEEEEENS4_6LayoutINS5_IJSC_SC_SC_EEENS5_IJNSA_ILi0EEESV_SV_EEEEENS5_IJNS4_10UnderscoreESY_SY_EEEEENS4_23SM90_TMA_LOAD_MULTICASTENS4_14ComposedLayoutINS4_7SwizzleILi3ELi4ELi3EEENS4_18smem_ptr_flag_bitsILi8EEENST_INS5_IJNSA_ILi8EEESH_EEENS5_IJSH_SC_EEEEEEEvNS4_8identityES11_S1B_vS1C_EENS_8epilogue10collective6detail29Sm90TmaWarpSpecializedAdapterINS1F_15DefaultEpilogueISJ_SK_SK_NS1E_6thread17LinearCombinationISJ_Li1EffLNS1J_9ScaleType4KindE0ELNS_15FloatRoundStyleE2ESJ_EENS1_15EpilogueDefaultEEEEEvvEEEEvNT_6ParamsE:
	.zero		1664


//--------------------- SYMBOLS --------------------------

	.type		.nv.reservedSmem.offset0,@object
	.size		.nv.reservedSmem.offset0,0x4
